	.target	sm_90a

	.elftype	@"ET_EXEC"


//--------------------- .note.nv.tkinfo           --------------------------
	.section	.note.nv.tkinfo,"",@"SHT_NOTE"
	.sectionflags	@"SHF_NOTE_NV_TKINFO"
	.tkinfo
        /*0018*/ 	.word	0x00000002
        /*0030*/ 	.string	""
        /*0030*/ 	.string	"ptxas"
        /*0030*/ 	.string	"Cuda compilation tools, release 13.0, V13.0.88"
        /*0030*/ 	.string	"Build cuda_13.0.r13.0/compiler.36424714_0"
        /*0030*/ 	.string	"-arch sm_90a -m 64 "



//--------------------- .note.nv.cuinfo           --------------------------
	.section	.note.nv.cuinfo,"",@"SHT_NOTE"
	.sectionflags	@"SHF_NOTE_NV_CUINFO"
        /*0018*/ 	.short	0x0002
        /*001a*/ 	.short	0x005a
        /*001c*/ 	.short	0x0082
	.zero		2


//--------------------- .nv.info                  --------------------------
	.section	.nv.info,"",@"SHT_CUDA_INFO"
	.align	4


	//----- nvinfo : EIATTR_REGCOUNT
	.align		4
        /*0000*/ 	.byte	0x04, 0x2f
        /*0002*/ 	.short	(.L_15 - .L_14)
	.align		4
.L_14:
        /*0004*/ 	.word	index@(_ZN7cutlass13device_kernelINS_4gemm6kernel13GemmUniversalIN4cute5tupleIJiiiiEEENS1_10collective13CollectiveMmaINS1_34MainloopSm90TmaGmmaWarpSpecializedILi9ENS5_IJNS4_1CILi4EEENSA_ILi1EEESC_EEENS1_32KernelTmaWarpSpecializedPingpongEEENS5_IJNSA_ILi64EEENSA_ILi128EEENSA_ILi32EEEEEENS_10tfloat32_tENS5_IJlSC_lEEESK_SL_NS4_8TiledMMAINS4_8MMA_AtomIJNS4_4SM904GMMA30MMA_64x128x8_F32TF32TF32_SS_TNILNSP_7ScaleInE1ELSR_1EEEEEENS4_6LayoutINS5_IJSC_SC_SC_EEENS5_IJNSA_ILi0EEESW_SW_EEEEENS5_IJNS4_10UnderscoreESZ_SZ_EEEEENS4_13SM90_TMA_LOADENS4_14ComposedLayoutINS4_7SwizzleILi3ELi4ELi3EEENS4_18smem_ptr_flag_bitsILi32EEENSU_INS5_IJNSA_ILi8EEESI_EEENS5_IJSI_SC_EEEEEEEvNS4_8identityENS4_23SM90_TMA_LOAD_MULTICASTES1C_vS1D_EENS_8epilogue10collective6detail29Sm90TmaWarpSpecializedAdapterINS1H_15DefaultEpilogueISK_SL_SL_NS1G_6thread17LinearCombinationISK_Li1EffLNS1L_9ScaleType4KindE0ELNS_15FloatRoundStyleE2ESK_EENS1_15EpilogueDefaultEEEEEvvEEEEvNT_6ParamsE)
        /*0008*/ 	.word	0x000000a8


	//----- nvinfo : EIATTR_FRAME_SIZE
	.align		4
.L_15:
        /*000c*/ 	.byte	0x04, 0x11
        /*000e*/ 	.short	(.L_17 - .L_16)
	.align		4
.L_16:
        /*0010*/ 	.word	index@(_ZN7cutlass13device_kernelINS_4gemm6kernel13GemmUniversalIN4cute5tupleIJiiiiEEENS1_10collective13CollectiveMmaINS1_34MainloopSm90TmaGmmaWarpSpecializedILi9ENS5_IJNS4_1CILi4EEENSA_ILi1EEESC_EEENS1_32KernelTmaWarpSpecializedPingpongEEENS5_IJNSA_ILi64EEENSA_ILi128EEENSA_ILi32EEEEEENS_10tfloat32_tENS5_IJlSC_lEEESK_SL_NS4_8TiledMMAINS4_8MMA_AtomIJNS4_4SM904GMMA30MMA_64x128x8_F32TF32TF32_SS_TNILNSP_7ScaleInE1ELSR_1EEEEEENS4_6LayoutINS5_IJSC_SC_SC_EEENS5_IJNSA_ILi0EEESW_SW_EEEEENS5_IJNS4_10UnderscoreESZ_SZ_EEEEENS4_13SM90_TMA_LOADENS4_14ComposedLayoutINS4_7SwizzleILi3ELi4ELi3EEENS4_18smem_ptr_flag_bitsILi32EEENSU_INS5_IJNSA_ILi8EEESI_EEENS5_IJSI_SC_EEEEEEEvNS4_8identityENS4_23SM90_TMA_LOAD_MULTICASTES1C_vS1D_EENS_8epilogue10collective6detail29Sm90TmaWarpSpecializedAdapterINS1H_15DefaultEpilogueISK_SL_SL_NS1G_6thread17LinearCombinationISK_Li1EffLNS1L_9ScaleType4KindE0ELNS_15FloatRoundStyleE2ESK_EENS1_15EpilogueDefaultEEEEEvvEEEEvNT_6ParamsE)
        /*0014*/ 	.word	0x00000008


	//----- nvinfo : EIATTR_MIN_STACK_SIZE
	.align		4
.L_17:
        /*0018*/ 	.byte	0x04, 0x12
        /*001a*/ 	.short	(.L_19 - .L_18)
	.align		4
.L_18:
        /*001c*/ 	.word	index@(_ZN7cutlass13device_kernelINS_4gemm6kernel13GemmUniversalIN4cute5tupleIJiiiiEEENS1_10collective13CollectiveMmaINS1_34MainloopSm90TmaGmmaWarpSpecializedILi9ENS5_IJNS4_1CILi4EEENSA_ILi1EEESC_EEENS1_32KernelTmaWarpSpecializedPingpongEEENS5_IJNSA_ILi64EEENSA_ILi128EEENSA_ILi32EEEEEENS_10tfloat32_tENS5_IJlSC_lEEESK_SL_NS4_8TiledMMAINS4_8MMA_AtomIJNS4_4SM904GMMA30MMA_64x128x8_F32TF32TF32_SS_TNILNSP_7ScaleInE1ELSR_1EEEEEENS4_6LayoutINS5_IJSC_SC_SC_EEENS5_IJNSA_ILi0EEESW_SW_EEEEENS5_IJNS4_10UnderscoreESZ_SZ_EEEEENS4_13SM90_TMA_LOADENS4_14ComposedLayoutINS4_7SwizzleILi3ELi4ELi3EEENS4_18smem_ptr_flag_bitsILi32EEENSU_INS5_IJNSA_ILi8EEESI_EEENS5_IJSI_SC_EEEEEEEvNS4_8identityENS4_23SM90_TMA_LOAD_MULTICASTES1C_vS1D_EENS_8epilogue10collective6detail29Sm90TmaWarpSpecializedAdapterINS1H_15DefaultEpilogueISK_SL_SL_NS1G_6thread17LinearCombinationISK_Li1EffLNS1L_9ScaleType4KindE0ELNS_15FloatRoundStyleE2ESK_EENS1_15EpilogueDefaultEEEEEvvEEEEvNT_6ParamsE)
        /*0020*/ 	.word	0x00000008
.L_19:


//--------------------- .nv.compat                --------------------------
	.section	.nv.compat,"",@"SHT_CUDA_COMPAT_INFO"
	.align	4
        /*0000*/ 	.byte	0x02, 0x09, 0x01, 0x00, 0x02, 0x02, 0x04, 0x00, 0x02, 0x05, 0x05, 0x00, 0x03, 0x07, 0x01, 0x01
        /*0010*/ 	.byte	0x02, 0x03, 0x01, 0x00, 0x02, 0x06, 0x01, 0x00, 0x04, 0x0b, 0x08, 0x00, 0x00, 0x00, 0x00, 0x00
        /*0020*/ 	.byte	0x00, 0x00, 0x00, 0x00


//--------------------- .nv.info._ZN7cutlass13device_kernelINS_4gemm6kernel13GemmUniversalIN4cute5tupleIJiiiiEEENS1_10collective13CollectiveMmaINS1_34MainloopSm90TmaGmmaWarpSpecializedILi9ENS5_IJNS4_1CILi4EEENSA_ILi1EEESC_EEENS1_32KernelTmaWarpSpecializedPingpongEEENS5_IJNSA_ILi64EEENSA_ILi128EEENSA_ILi32EEEEEENS_10tfloat32_tENS5_IJlSC_lEEESK_SL_NS4_8TiledMMAINS4_8MMA_AtomIJNS4_4SM904GMMA30MMA_64x128x8_F32TF32TF32_SS_TNILNSP_7ScaleInE1ELSR_1EEEEEENS4_6LayoutINS5_IJSC_SC_SC_EEENS5_IJNSA_ILi0EEESW_SW_EEEEENS5_IJNS4_10UnderscoreESZ_SZ_EEEEENS4_13SM90_TMA_LOADENS4_14ComposedLayoutINS4_7SwizzleILi3ELi4ELi3EEENS4_18smem_ptr_flag_bitsILi32EEENSU_INS5_IJNSA_ILi8EEESI_EEENS5_IJSI_SC_EEEEEEEvNS4_8identityENS4_23SM90_TMA_LOAD_MULTICASTES1C_vS1D_EENS_8epilogue10collective6detail29Sm90TmaWarpSpecializedAdapterINS1H_15DefaultEpilogueISK_SL_SL_NS1G_6thread17LinearCombinationISK_Li1EffLNS1L_9ScaleType4KindE0ELNS_15FloatRoundStyleE2ESK_EENS1_15EpilogueDefaultEEEEEvvEEEEvNT_6ParamsE --------------------------
	.section	.nv.info._ZN7cutlass13device_kernelINS_4gemm6kernel13GemmUniversalIN4cute5tupleIJiiiiEEENS1_10collective13CollectiveMmaINS1_34MainloopSm90TmaGmmaWarpSpecializedILi9ENS5_IJNS4_1CILi4EEENSA_ILi1EEESC_EEENS1_32KernelTmaWarpSpecializedPingpongEEENS5_IJNSA_ILi64EEENSA_ILi128EEENSA_ILi32EEEEEENS_10tfloat32_tENS5_IJlSC_lEEESK_SL_NS4_8TiledMMAINS4_8MMA_AtomIJNS4_4SM904GMMA30MMA_64x128x8_F32TF32TF32_SS_TNILNSP_7ScaleInE1ELSR_1EEEEEENS4_6LayoutINS5_IJSC_SC_SC_EEENS5_IJNSA_ILi0EEESW_SW_EEEEENS5_IJNS4_10UnderscoreESZ_SZ_EEEEENS4_13SM90_TMA_LOADENS4_14ComposedLayoutINS4_7SwizzleILi3ELi4ELi3EEENS4_18smem_ptr_flag_bitsILi32EEENSU_INS5_IJNSA_ILi8EEESI_EEENS5_IJSI_SC_EEEEEEEvNS4_8identityENS4_23SM90_TMA_LOAD_MULTICASTES1C_vS1D_EENS_8epilogue10collective6detail29Sm90TmaWarpSpecializedAdapterINS1H_15DefaultEpilogueISK_SL_SL_NS1G_6thread17LinearCombinationISK_Li1EffLNS1L_9ScaleType4KindE0ELNS_15FloatRoundStyleE2ESK_EENS1_15EpilogueDefaultEEEEEvvEEEEvNT_6ParamsE,"",@"SHT_CUDA_INFO"
	.sectionflags	@""
	.align	4


	//----- nvinfo : EIATTR_CUDA_API_VERSION
	.align		4
        /*0000*/ 	.byte	0x04, 0x37
        /*0002*/ 	.short	(.L_21 - .L_20)
.L_20:
        /*0004*/ 	.word	0x00000082


	//----- nvinfo : EIATTR_KPARAM_INFO
	.align		4
.L_21:
        /*0008*/ 	.byte	0x04, 0x17
        /*000a*/ 	.short	(.L_23 - .L_22)
.L_22:
        /*000c*/ 	.word	0x00000000
        /*0010*/ 	.short	0x0000
        /*0012*/ 	.short	0x0070
        /*0014*/ 	.byte	0x00, 0xf0, 0x01, 0x10


	//----- nvinfo : EIATTR_SPARSE_MMA_MASK
	.align		4
.L_23:
        /*0018*/ 	.byte	0x03, 0x50
        /*001a*/ 	.short	0x0000


	//----- nvinfo : EIATTR_MAXREG_COUNT
	.align		4
        /*001c*/ 	.byte	0x03, 0x1b
        /*001e*/ 	.short	0x00a8


	//----- nvinfo : EIATTR_NUM_BARRIERS
	.align		4
        /*0020*/ 	.byte	0x02, 0x4c
        /*0022*/ 	.byte	0x01
	.zero		1


	//----- nvinfo : EIATTR_EXTERNS
	.align		4
        /*0024*/ 	.byte	0x04, 0x0f
        /*0026*/ 	.short	(.L_25 - .L_24)


	//   ....[0]....
	.align		4
.L_24:
        /*0028*/ 	.word	index@(__assertfail)


	//----- nvinfo : EIATTR_ANNOTATIONS
	.align		4
.L_25:
        /*002c*/ 	.byte	0x04, 0x55
        /*002e*/ 	.short	(.L_27 - .L_26)


	//   ....[0]....
.L_26:
        /*0030*/ 	.word	0x00000001
        /*0034*/ 	.byte	0xa0, 0x0e, 0x00, 0x00, 0x01, 0x00, 0x00, 0x00, 0x50, 0x15, 0x00, 0x00, 0x01, 0x00, 0x00, 0x00
        /*0044*/ 	.byte	0x50, 0x64, 0x00, 0x00, 0x01, 0x00, 0x00, 0x00, 0x80, 0x70, 0x00, 0x00


	//----- nvinfo : EIATTR_MERCURY_ISA_VERSION
	.align		4
.L_27:
        /*0050*/ 	.byte	0x03, 0x5f
        /*0052*/ 	.short	0x0101


	//----- nvinfo : EIATTR_INT_WARP_WIDE_INSTR_OFFSETS
	.align		4
        /*0054*/ 	.byte	0x04, 0x31
        /*0056*/ 	.short	(.L_29 - .L_28)


	//   ....[0]....
.L_28:
        /*0058*/ 	.word	0x000005d0


	//   ....[1]....
        /*005c*/ 	.word	0x00000670


	//   ....[2]....
        /*0060*/ 	.word	0x00000690


	//   ....[3]....
        /*0064*/ 	.word	0x000006a0


	//   ....[4]....
        /*0068*/ 	.word	0x000006f0


	//   ....[5]....
        /*006c*/ 	.word	0x00000710


	//   ....[6]....
        /*0070*/ 	.word	0x00000860


	//   ....[7]....
        /*0074*/ 	.word	0x000008a0


	//   ....[8]....
        /*0078*/ 	.word	0x00002210


	//----- nvinfo : EIATTR_COOP_GROUP_MASK_REGIDS
	.align		4
.L_29:
        /*007c*/ 	.byte	0x04, 0x29
        /*007e*/ 	.short	(.L_31 - .L_30)


	//   ....[0]....
.L_30:
        /*0080*/ 	.word	0xffffffff


	//   ....[1]....
        /*0084*/ 	.word	0xffffffff


	//   ....[2]....
        /*0088*/ 	.word	0xffffffff


	//   ....[3]....
        /*008c*/ 	.word	0xffffffff


	//   ....[4]....
        /*0090*/ 	.word	0xffffffff


	//   ....[5]....
        /*0094*/ 	.word	0xffffffff


	//   ....[6]....
        /*0098*/ 	.word	0xffffffff


	//----- nvinfo : EIATTR_COOP_GROUP_INSTR_OFFSETS
	.align		4
.L_31:
        /*009c*/ 	.byte	0x04, 0x28
        /*009e*/ 	.short	(.L_33 - .L_32)


	//   ....[0]....
.L_32:
        /*00a0*/ 	.word	0x00000070


	//   ....[1]....
        /*00a4*/ 	.word	0x00000080


	//   ....[2]....
        /*00a8*/ 	.word	0x00000140


	//   ....[3]....
        /*00ac*/ 	.word	0x000003a0


	//   ....[4]....
        /*00b0*/ 	.word	0x000003e0


	//   ....[5]....
        /*00b4*/ 	.word	0x00000420


	//   ....[6]....
        /*00b8*/ 	.word	0x00000a50


	//----- nvinfo : EIATTR_REG_RECONFIG
	.align		4
.L_33:
        /*00bc*/ 	.byte	0x01, 0x54
	.zero		2


	//----- nvinfo : EIATTR_SYSCALL_OFFSETS
	.align		4
        /*00c0*/ 	.byte	0x04, 0x46
        /*00c2*/ 	.short	(.L_35 - .L_34)


	//   ....[0]....
.L_34:
        /*00c4*/ 	.word	0x000019c0


	//----- nvinfo : EIATTR_MBARRIER_INSTR_OFFSETS
	.align		4
.L_35:
        /*00c8*/ 	.byte	0x04, 0x39
        /*00ca*/ 	.short	(.L_37 - .L_36)


	//   ....[0]....
.L_36:
        /*00cc*/ 	.word	0x00000260
        /*00d0*/ 	.word	0x000000ff
        /*00d4*/ 	.word	0x00000000
        /*00d8*/ 	.short	0x0100
        /*00da*/ 	.byte	0x08
	.zero		1


	//   ....[1]....
        /*00dc*/ 	.word	0x00000270
        /*00e0*/ 	.word	0x000000ff
        /*00e4*/ 	.word	0x00000048
        /*00e8*/ 	.short	0x0100
        /*00ea*/ 	.byte	0x08
	.zero		1


	//   ....[2]....
        /*00ec*/ 	.word	0x00000280
        /*00f0*/ 	.word	0x000000ff
        /*00f4*/ 	.word	0x00000008
        /*00f8*/ 	.short	0x0100
        /*00fa*/ 	.byte	0x08
	.zero		1


	//   ....[3]....
        /*00fc*/ 	.word	0x00000290
        /*0100*/ 	.word	0x000000ff
        /*0104*/ 	.word	0x00000050
        /*0108*/ 	.short	0x0100
        /*010a*/ 	.byte	0x08
	.zero		1


	//   ....[4]....
        /*010c*/ 	.word	0x000002a0
        /*0110*/ 	.word	0x000000ff
        /*0114*/ 	.word	0x00000010
        /*0118*/ 	.short	0x0100
        /*011a*/ 	.byte	0x08
	.zero		1


	//   ....[5]....
        /*011c*/ 	.word	0x000002b0
        /*0120*/ 	.word	0x000000ff
        /*0124*/ 	.word	0x00000058
        /*0128*/ 	.short	0x0100
        /*012a*/ 	.byte	0x08
	.zero		1


	//   ....[6]....
        /*012c*/ 	.word	0x000002c0
        /*0130*/ 	.word	0x000000ff
        /*0134*/ 	.word	0x00000018
        /*0138*/ 	.short	0x0100
        /*013a*/ 	.byte	0x08
	.zero		1


	//   ....[7]....
        /*013c*/ 	.word	0x000002d0
        /*0140*/ 	.word	0x000000ff
        /*0144*/ 	.word	0x00000060
        /*0148*/ 	.short	0x0100
        /*014a*/ 	.byte	0x08
	.zero		1


	//   ....[8]....
        /*014c*/ 	.word	0x000002e0
        /*0150*/ 	.word	0x000000ff
        /*0154*/ 	.word	0x00000020
        /*0158*/ 	.short	0x0100
        /*015a*/ 	.byte	0x08
	.zero		1


	//   ....[9]....
        /*015c*/ 	.word	0x000002f0
        /*0160*/ 	.word	0x000000ff
        /*0164*/ 	.word	0x00000068
        /*0168*/ 	.short	0x0100
        /*016a*/ 	.byte	0x08
	.zero		1


	//   ....[10]....
        /*016c*/ 	.word	0x00000300
        /*0170*/ 	.word	0x000000ff
        /*0174*/ 	.word	0x00000028
        /*0178*/ 	.short	0x0100
        /*017a*/ 	.byte	0x08
	.zero		1


	//   ....[11]....
        /*017c*/ 	.word	0x00000310
        /*0180*/ 	.word	0x000000ff
        /*0184*/ 	.word	0x00000070
        /*0188*/ 	.short	0x0100
        /*018a*/ 	.byte	0x08
	.zero		1


	//   ....[12]....
        /*018c*/ 	.word	0x00000320
        /*0190*/ 	.word	0x000000ff
        /*0194*/ 	.word	0x00000030
        /*0198*/ 	.short	0x0100
        /*019a*/ 	.byte	0x08
	.zero		1


	//   ....[13]....
        /*019c*/ 	.word	0x00000330
        /*01a0*/ 	.word	0x000000ff
        /*01a4*/ 	.word	0x00000078
        /*01a8*/ 	.short	0x0100
        /*01aa*/ 	.byte	0x08
	.zero		1


	//   ....[14]....
        /*01ac*/ 	.word	0x00000340
        /*01b0*/ 	.word	0x000000ff
        /*01b4*/ 	.word	0x00000038
        /*01b8*/ 	.short	0x0100
        /*01ba*/ 	.byte	0x08
	.zero		1


	//   ....[15]....
        /*01bc*/ 	.word	0x00000350
        /*01c0*/ 	.word	0x000000ff
        /*01c4*/ 	.word	0x00000080
        /*01c8*/ 	.short	0x0100
        /*01ca*/ 	.byte	0x08
	.zero		1


	//   ....[16]....
        /*01cc*/ 	.word	0x00000360
        /*01d0*/ 	.word	0x000000ff
        /*01d4*/ 	.word	0x00000040
        /*01d8*/ 	.short	0x0100
        /*01da*/ 	.byte	0x08
	.zero		1


	//   ....[17]....
        /*01dc*/ 	.word	0x00000370
        /*01e0*/ 	.word	0x000000ff
        /*01e4*/ 	.word	0x00000088
        /*01e8*/ 	.short	0x0100
        /*01ea*/ 	.byte	0x08
	.zero		1


	//   ....[18]....
        /*01ec*/ 	.word	0x000008d0
        /*01f0*/ 	.word	0x000000ff
        /*01f4*/ 	.word	0x000000c0
        /*01f8*/ 	.short	0x0100
        /*01fa*/ 	.byte	0x08
	.zero		1


	//   ....[19]....
        /*01fc*/ 	.word	0x00000970
        /*0200*/ 	.word	0x000000ff
        /*0204*/ 	.word	0x000000c8
        /*0208*/ 	.short	0x0100
        /*020a*/ 	.byte	0x08
	.zero		1


	//   ....[20]....
        /*020c*/ 	.word	0x000009d0
        /*0210*/ 	.word	0x000000ff
        /*0214*/ 	.word	0x000000a0
        /*0218*/ 	.short	0x0100
        /*021a*/ 	.byte	0x09
	.zero		1


	//   ....[21]....
        /*021c*/ 	.word	0x000009e0
        /*0220*/ 	.word	0x000000ff
        /*0224*/ 	.word	0x000000a8
        /*0228*/ 	.short	0x0100
        /*022a*/ 	.byte	0x09
	.zero		1


	//   ....[22]....
        /*022c*/ 	.word	0x000009f0
        /*0230*/ 	.word	0x000000ff
        /*0234*/ 	.word	0x000000b0
        /*0238*/ 	.short	0x0100
        /*023a*/ 	.byte	0x09
	.zero		1


	//   ....[23]....
        /*023c*/ 	.word	0x00000a00
        /*0240*/ 	.word	0x000000ff
        /*0244*/ 	.word	0x000000b8
        /*0248*/ 	.short	0x0100
        /*024a*/ 	.byte	0x09
	.zero		1


	//   ....[24]....
        /*024c*/ 	.word	0x00001880
        /*0250*/ 	.word	0x000000ff
        /*0254*/ 	.word	0xfffffff8
        /*0258*/ 	.short	0x010a
        /*025a*/ 	.byte	0x2b
	.zero		1


	//   ....[25]....
        /*025c*/ 	.word	0x00001a40
        /*0260*/ 	.word	0x00000003
        /*0264*/ 	.word	0x00000000
        /*0268*/ 	.short	0x010a
        /*026a*/ 	.byte	0x3f
	.zero		1


	//   ....[26]....
        /*026c*/ 	.word	0x00001aa0
        /*0270*/ 	.word	0x00000003
        /*0274*/ 	.word	0x00000000
        /*0278*/ 	.short	0x010a
        /*027a*/ 	.byte	0x3f
	.zero		1


	//   ....[27]....
        /*027c*/ 	.word	0x00001e00
        /*0280*/ 	.word	0x000000ff
        /*0284*/ 	.word	0x00000000
        /*0288*/ 	.short	0x010a
        /*028a*/ 	.byte	0x04
	.zero		1


	//   ....[28]....
        /*028c*/ 	.word	0x00001e40
        /*0290*/ 	.word	0x000000ff
        /*0294*/ 	.word	0x00000000
        /*0298*/ 	.short	0x010a
        /*029a*/ 	.byte	0x04
	.zero		1


	//   ....[29]....
        /*029c*/ 	.word	0x000020a0
        /*02a0*/ 	.word	0x00000005
        /*02a4*/ 	.word	0x00000000
        /*02a8*/ 	.short	0x0101
        /*02aa*/ 	.byte	0x3f
	.zero		1


	//   ....[30]....
        /*02ac*/ 	.word	0x000021b0
        /*02b0*/ 	.word	0x00000003
        /*02b4*/ 	.word	0x00000000
        /*02b8*/ 	.short	0x0101
        /*02ba*/ 	.byte	0x2e
	.zero		1


	//   ....[31]....
        /*02bc*/ 	.word	0x000022b0
        /*02c0*/ 	.word	0x00000003
        /*02c4*/ 	.word	0x00000000
        /*02c8*/ 	.short	0x0101
        /*02ca*/ 	.byte	0x3f
	.zero		1


	//   ....[32]....
        /*02cc*/ 	.word	0x00002330
        /*02d0*/ 	.word	0x000000ff
        /*02d4*/ 	.word	0x00000008
        /*02d8*/ 	.short	0x010a
        /*02da*/ 	.byte	0x2b
	.zero		1


	//   ....[33]....
        /*02dc*/ 	.word	0x00006490
        /*02e0*/ 	.word	0x00000000
        /*02e4*/ 	.word	0x00000000
        /*02e8*/ 	.short	0x0101
        /*02ea*/ 	.byte	0x2e
	.zero		1


	//   ....[34]....
        /*02ec*/ 	.word	0x00006dd0
        /*02f0*/ 	.word	0x0000000d
        /*02f4*/ 	.word	0x00000048
        /*02f8*/ 	.short	0x010a
        /*02fa*/ 	.byte	0x3f
	.zero		1


	//   ....[35]....
        /*02fc*/ 	.word	0x000071b0
        /*0300*/ 	.word	0x00000006
        /*0304*/ 	.word	0x000000c8
        /*0308*/ 	.short	0x0101
        /*030a*/ 	.byte	0x3f
	.zero		1


	//   ....[36]....
        /*030c*/ 	.word	0x000078e0
        /*0310*/ 	.word	0x00000007
        /*0314*/ 	.word	0x00000000
        /*0318*/ 	.short	0x010a
        /*031a*/ 	.byte	0x3f
	.zero		1


	//   ....[37]....
        /*031c*/ 	.word	0x00007960
        /*0320*/ 	.word	0x00000006
        /*0324*/ 	.word	0x00000000
        /*0328*/ 	.short	0x010a
        /*032a*/ 	.byte	0x3f
	.zero		1


	//   ....[38]....
        /*032c*/ 	.word	0x000079f0
        /*0330*/ 	.word	0x00000007
        /*0334*/ 	.word	0x00000000
        /*0338*/ 	.short	0x010a
        /*033a*/ 	.byte	0x3f
	.zero		1


	//   ....[39]....
        /*033c*/ 	.word	0x00007a80
        /*0340*/ 	.word	0x00000006
        /*0344*/ 	.word	0x00000000
        /*0348*/ 	.short	0x010a
        /*034a*/ 	.byte	0x3f
	.zero		1


	//   ....[40]....
        /*034c*/ 	.word	0x00007b10
        /*0350*/ 	.word	0x00000007
        /*0354*/ 	.word	0x00000000
        /*0358*/ 	.short	0x010a
        /*035a*/ 	.byte	0x3f
	.zero		1


	//   ....[41]....
        /*035c*/ 	.word	0x00007ba0
        /*0360*/ 	.word	0x00000006
        /*0364*/ 	.word	0x00000000
        /*0368*/ 	.short	0x010a
        /*036a*/ 	.byte	0x3f
	.zero		1


	//   ....[42]....
        /*036c*/ 	.word	0x00007c30
        /*0370*/ 	.word	0x00000007
        /*0374*/ 	.word	0x00000000
        /*0378*/ 	.short	0x010a
        /*037a*/ 	.byte	0x3f
	.zero		1


	//   ....[43]....
        /*037c*/ 	.word	0x00007cc0
        /*0380*/ 	.word	0x00000006
        /*0384*/ 	.word	0x00000000
        /*0388*/ 	.short	0x010a
        /*038a*/ 	.byte	0x3f
	.zero		1


	//   ....[44]....
        /*038c*/ 	.word	0x00007d50
        /*0390*/ 	.word	0x00000005
        /*0394*/ 	.word	0x00000000
        /*0398*/ 	.short	0x010a
        /*039a*/ 	.byte	0x3f
	.zero		1


	//   ....[45]....
        /*039c*/ 	.word	0x00007dc0
        /*03a0*/ 	.word	0x00000003
        /*03a4*/ 	.word	0xfffffff8
        /*03a8*/ 	.short	0x010a
        /*03aa*/ 	.byte	0x3f
	.zero		1


	//   ....[46]....
        /*03ac*/ 	.word	0x00007e10
        /*03b0*/ 	.word	0x00000003
        /*03b4*/ 	.word	0x00000000
        /*03b8*/ 	.short	0x010a
        /*03ba*/ 	.byte	0x3f
	.zero		1


	//   ....[47]....
        /*03bc*/ 	.word	0x00007e70
        /*03c0*/ 	.word	0x00000005
        /*03c4*/ 	.word	0x00000000
        /*03c8*/ 	.short	0x010a
        /*03ca*/ 	.byte	0x3f
	.zero		1


	//   ....[48]....
        /*03cc*/ 	.word	0x00007ed0
        /*03d0*/ 	.word	0x00000003
        /*03d4*/ 	.word	0x00000008
        /*03d8*/ 	.short	0x010a
        /*03da*/ 	.byte	0x3f
	.zero		1


	//   ....[49]....
        /*03dc*/ 	.word	0x00007fa0
        /*03e0*/ 	.word	0x0000000d
        /*03e4*/ 	.word	0x00000048
        /*03e8*/ 	.short	0x010a
        /*03ea*/ 	.byte	0x3f
	.zero		1


	//   ....[50]....
        /*03ec*/ 	.word	0x00008070
        /*03f0*/ 	.word	0x00000007
        /*03f4*/ 	.word	0x00000000
        /*03f8*/ 	.short	0x010a
        /*03fa*/ 	.byte	0x3f
	.zero		1


	//   ....[51]....
        /*03fc*/ 	.word	0x000080c0
        /*0400*/ 	.word	0x00000006
        /*0404*/ 	.word	0x00000000
        /*0408*/ 	.short	0x010a
        /*040a*/ 	.byte	0x3f
	.zero		1


	//   ....[52]....
        /*040c*/ 	.word	0x00008110
        /*0410*/ 	.word	0x00000007
        /*0414*/ 	.word	0x00000000
        /*0418*/ 	.short	0x010a
        /*041a*/ 	.byte	0x3f
	.zero		1


	//   ....[53]....
        /*041c*/ 	.word	0x00008160
        /*0420*/ 	.word	0x00000006
        /*0424*/ 	.word	0x00000000
        /*0428*/ 	.short	0x010a
        /*042a*/ 	.byte	0x3f
	.zero		1


	//   ....[54]....
        /*042c*/ 	.word	0x000081b0
        /*0430*/ 	.word	0x00000007
        /*0434*/ 	.word	0x00000000
        /*0438*/ 	.short	0x010a
        /*043a*/ 	.byte	0x3f
	.zero		1


	//   ....[55]....
        /*043c*/ 	.word	0x00008200
        /*0440*/ 	.word	0x00000006
        /*0444*/ 	.word	0x00000000
        /*0448*/ 	.short	0x010a
        /*044a*/ 	.byte	0x3f
	.zero		1


	//   ....[56]....
        /*044c*/ 	.word	0x00008250
        /*0450*/ 	.word	0x00000007
        /*0454*/ 	.word	0x00000000
        /*0458*/ 	.short	0x010a
        /*045a*/ 	.byte	0x3f
	.zero		1


	//   ....[57]....
        /*045c*/ 	.word	0x000082a0
        /*0460*/ 	.word	0x00000006
        /*0464*/ 	.word	0x00000000
        /*0468*/ 	.short	0x010a
        /*046a*/ 	.byte	0x3f
	.zero		1


	//----- nvinfo : EIATTR_NUM_MBARRIERS
	.align		4
.L_37:
        /*046c*/ 	.byte	0x03, 0x38
        /*046e*/ 	.short	0x0018


	//----- nvinfo : EIATTR_EXIT_INSTR_OFFSETS
	.align		4
        /*0470*/ 	.byte	0x04, 0x1c
        /*0472*/ 	.short	(.L_39 - .L_38)


	//   ....[0]....
.L_38:
        /*0474*/ 	.word	0x000014e0


	//   ....[1]....
        /*0478*/ 	.word	0x00001540


	//   ....[2]....
        /*047c*/ 	.word	0x00006ab0


	//   ....[3]....
        /*0480*/ 	.word	0x00006ae0


	//   ....[4]....
        /*0484*/ 	.word	0x00007da0


	//----- nvinfo : EIATTR_MAX_THREADS
	.align		4
.L_39:
        /*0488*/ 	.byte	0x04, 0x05
        /*048a*/ 	.short	(.L_41 - .L_40)
.L_40:
        /*048c*/ 	.word	0x00000180
        /*0490*/ 	.word	0x00000001
        /*0494*/ 	.word	0x00000001


	//----- nvinfo : EIATTR_CRS_STACK_SIZE
	.align		4
.L_41:
        /*0498*/ 	.byte	0x04, 0x1e
        /*049a*/ 	.short	(.L_43 - .L_42)
.L_42:
        /*049c*/ 	.word	0x00000000


	//----- nvinfo : EIATTR_CBANK_PARAM_SIZE
	.align		4
.L_43:
        /*04a0*/ 	.byte	0x03, 0x19
        /*04a2*/ 	.short	0x0470


	//----- nvinfo : EIATTR_PARAM_CBANK
	.align		4
        /*04a4*/ 	.byte	0x04, 0x0a
        /*04a6*/ 	.short	(.L_45 - .L_44)
	.align		4
.L_44:
        /*04a8*/ 	.word	index@(.nv.constant0._ZN7cutlass13device_kernelINS_4gemm6kernel13GemmUniversalIN4cute5tupleIJiiiiEEENS1_10collective13CollectiveMmaINS1_34MainloopSm90TmaGmmaWarpSpecializedILi9ENS5_IJNS4_1CILi4EEENSA_ILi1EEESC_EEENS1_32KernelTmaWarpSpecializedPingpongEEENS5_IJNSA_ILi64EEENSA_ILi128EEENSA_ILi32EEEEEENS_10tfloat32_tENS5_IJlSC_lEEESK_SL_NS4_8TiledMMAINS4_8MMA_AtomIJNS4_4SM904GMMA30MMA_64x128x8_F32TF32TF32_SS_TNILNSP_7ScaleInE1ELSR_1EEEEEENS4_6LayoutINS5_IJSC_SC_SC_EEENS5_IJNSA_ILi0EEESW_SW_EEEEENS5_IJNS4_10UnderscoreESZ_SZ_EEEEENS4_13SM90_TMA_LOADENS4_14ComposedLayoutINS4_7SwizzleILi3ELi4ELi3EEENS4_18smem_ptr_flag_bitsILi32EEENSU_INS5_IJNSA_ILi8EEESI_EEENS5_IJSI_SC_EEEEEEEvNS4_8identityENS4_23SM90_TMA_LOAD_MULTICASTES1C_vS1D_EENS_8epilogue10collective6detail29Sm90TmaWarpSpecializedAdapterINS1H_15DefaultEpilogueISK_SL_SL_NS1G_6thread17LinearCombinationISK_Li1EffLNS1L_9ScaleType4KindE0ELNS_15FloatRoundStyleE2ESK_EENS1_15EpilogueDefaultEEEEEvvEEEEvNT_6ParamsE)
        /*04ac*/ 	.short	0x0210
        /*04ae*/ 	.short	0x0470


	//----- nvinfo : EIATTR_SW_WAR
	.align		4
.L_45:
        /*04b0*/ 	.byte	0x04, 0x36
        /*04b2*/ 	.short	(.L_47 - .L_46)
.L_46:
        /*04b4*/ 	.word	0x00000008
.L_47:


//--------------------- .nv.callgraph             --------------------------
	.section	.nv.callgraph,"",@"SHT_CUDA_CALLGRAPH"
	.align	4
	.sectionentsize	8
	.align		4
        /*0000*/ 	.word	0x00000000
	.align		4
        /*0004*/ 	.word	0xffffffff
	.align		4
        /*0008*/ 	.word	index@(_ZN7cutlass13device_kernelINS_4gemm6kernel13GemmUniversalIN4cute5tupleIJiiiiEEENS1_10collective13CollectiveMmaINS1_34MainloopSm90TmaGmmaWarpSpecializedILi9ENS5_IJNS4_1CILi4EEENSA_ILi1EEESC_EEENS1_32KernelTmaWarpSpecializedPingpongEEENS5_IJNSA_ILi64EEENSA_ILi128EEENSA_ILi32EEEEEENS_10tfloat32_tENS5_IJlSC_lEEESK_SL_NS4_8TiledMMAINS4_8MMA_AtomIJNS4_4SM904GMMA30MMA_64x128x8_F32TF32TF32_SS_TNILNSP_7ScaleInE1ELSR_1EEEEEENS4_6LayoutINS5_IJSC_SC_SC_EEENS5_IJNSA_ILi0EEESW_SW_EEEEENS5_IJNS4_10UnderscoreESZ_SZ_EEEEENS4_13SM90_TMA_LOADENS4_14ComposedLayoutINS4_7SwizzleILi3ELi4ELi3EEENS4_18smem_ptr_flag_bitsILi32EEENSU_INS5_IJNSA_ILi8EEESI_EEENS5_IJSI_SC_EEEEEEEvNS4_8identityENS4_23SM90_TMA_LOAD_MULTICASTES1C_vS1D_EENS_8epilogue10collective6detail29Sm90TmaWarpSpecializedAdapterINS1H_15DefaultEpilogueISK_SL_SL_NS1G_6thread17LinearCombinationISK_Li1EffLNS1L_9ScaleType4KindE0ELNS_15FloatRoundStyleE2ESK_EENS1_15EpilogueDefaultEEEEEvvEEEEvNT_6ParamsE)
	.align		4
        /*000c*/ 	.word	index@(__assertfail)
	.align		4
        /*0010*/ 	.word	0x00000000
	.align		4
        /*0014*/ 	.word	0xfffffffe
	.align		4
        /*0018*/ 	.word	0x00000000
	.align		4
        /*001c*/ 	.word	0xfffffffd
	.align		4
        /*0020*/ 	.word	0x00000000
	.align		4
        /*0024*/ 	.word	0xfffffffc


//--------------------- .nv.constant4             --------------------------
	.section	.nv.constant4,"a",@progbits
	.align	8
	.align		8
.nv.constant4:
        /*0000*/ 	.dword	__assertfail
	.align		8
        /*0008*/ 	.dword	__unnamed_1
	.align		8
        /*0010*/ 	.dword	_ZN40_INTERNAL_06ca8e1e_4_k_cu_ed16ad1a_269754cuda3std3__45__cpo5beginE
	.align		8
        /*0018*/ 	.dword	_ZN40_INTERNAL_06ca8e1e_4_k_cu_ed16ad1a_269754cuda3std3__45__cpo3endE
	.align		8
        /*0020*/ 	.dword	_ZN40_INTERNAL_06ca8e1e_4_k_cu_ed16ad1a_269754cuda3std3__45__cpo6cbeginE
	.align		8
        /*0028*/ 	.dword	_ZN40_INTERNAL_06ca8e1e_4_k_cu_ed16ad1a_269754cuda3std3__45__cpo4cendE
	.align		8
        /*0030*/ 	.dword	_ZN40_INTERNAL_06ca8e1e_4_k_cu_ed16ad1a_269754cuda3std3__442_GLOBAL__N__06ca8e1e_4_k_cu_ed16ad1a_269756ignoreE
	.align		8
        /*0038*/ 	.dword	_ZN40_INTERNAL_06ca8e1e_4_k_cu_ed16ad1a_269754cuda3std3__419piecewise_constructE
	.align		8
        /*0040*/ 	.dword	_ZN40_INTERNAL_06ca8e1e_4_k_cu_ed16ad1a_269754cuda3std3__48in_placeE
	.align		8
        /*0048*/ 	.dword	_ZN40_INTERNAL_06ca8e1e_4_k_cu_ed16ad1a_269754cuda3std6ranges3__45__cpo4swapE
	.align		8
        /*0050*/ 	.dword	_ZN40_INTERNAL_06ca8e1e_4_k_cu_ed16ad1a_269754cuda3std6ranges3__45__cpo9iter_moveE
	.align		8
        /*0058*/ 	.dword	_ZN40_INTERNAL_06ca8e1e_4_k_cu_ed16ad1a_269754cute7productE
	.align		8
        /*0060*/ 	.dword	_ZN40_INTERNAL_06ca8e1e_4_k_cu_ed16ad1a_269754cute1_E
	.align		8
        /*0068*/ 	.dword	$str$22
	.align		8
        /*0070*/ 	.dword	$str$23


//--------------------- .text._ZN7cutlass13device_kernelINS_4gemm6kernel13GemmUniversalIN4cute5tupleIJiiiiEEENS1_10collective13CollectiveMmaINS1_34MainloopSm90TmaGmmaWarpSpecializedILi9ENS5_IJNS4_1CILi4EEENSA_ILi1EEESC_EEENS1_32KernelTmaWarpSpecializedPingpongEEENS5_IJNSA_ILi64EEENSA_ILi128EEENSA_ILi32EEEEEENS_10tfloat32_tENS5_IJlSC_lEEESK_SL_NS4_8TiledMMAINS4_8MMA_AtomIJNS4_4SM904GMMA30MMA_64x128x8_F32TF32TF32_SS_TNILNSP_7ScaleInE1ELSR_1EEEEEENS4_6LayoutINS5_IJSC_SC_SC_EEENS5_IJNSA_ILi0EEESW_SW_EEEEENS5_IJNS4_10UnderscoreESZ_SZ_EEEEENS4_13SM90_TMA_LOADENS4_14ComposedLayoutINS4_7SwizzleILi3ELi4ELi3EEENS4_18smem_ptr_flag_bitsILi32EEENSU_INS5_IJNSA_ILi8EEESI_EEENS5_IJSI_SC_EEEEEEEvNS4_8identityENS4_23SM90_TMA_LOAD_MULTICASTES1C_vS1D_EENS_8epilogue10collective6detail29Sm90TmaWarpSpecializedAdapterINS1H_15DefaultEpilogueISK_SL_SL_NS1G_6thread17LinearCombinationISK_Li1EffLNS1L_9ScaleType4KindE0ELNS_15FloatRoundStyleE2ESK_EENS1_15EpilogueDefaultEEEEEvvEEEEvNT_6ParamsE --------------------------
	.section	.text._ZN7cutlass13device_kernelINS_4gemm6kernel13GemmUniversalIN4cute5tupleIJiiiiEEENS1_10collective13CollectiveMmaINS1_34MainloopSm90TmaGmmaWarpSpecializedILi9ENS5_IJNS4_1CILi4EEENSA_ILi1EEESC_EEENS1_32KernelTmaWarpSpecializedPingpongEEENS5_IJNSA_ILi64EEENSA_ILi128EEENSA_ILi32EEEEEENS_10tfloat32_tENS5_IJlSC_lEEESK_SL_NS4_8TiledMMAINS4_8MMA_AtomIJNS4_4SM904GMMA30MMA_64x128x8_F32TF32TF32_SS_TNILNSP_7ScaleInE1ELSR_1EEEEEENS4_6LayoutINS5_IJSC_SC_SC_EEENS5_IJNSA_ILi0EEESW_SW_EEEEENS5_IJNS4_10UnderscoreESZ_SZ_EEEEENS4_13SM90_TMA_LOADENS4_14ComposedLayoutINS4_7SwizzleILi3ELi4ELi3EEENS4_18smem_ptr_flag_bitsILi32EEENSU_INS5_IJNSA_ILi8EEESI_EEENS5_IJSI_SC_EEEEEEEvNS4_8identityENS4_23SM90_TMA_LOAD_MULTICASTES1C_vS1D_EENS_8epilogue10collective6detail29Sm90TmaWarpSpecializedAdapterINS1H_15DefaultEpilogueISK_SL_SL_NS1G_6thread17LinearCombinationISK_Li1EffLNS1L_9ScaleType4KindE0ELNS_15FloatRoundStyleE2ESK_EENS1_15EpilogueDefaultEEEEEvvEEEEvNT_6ParamsE,"ax",@progbits
	.align	128
.text._ZN7cutlass13device_kernelINS_4gemm6kernel13GemmUniversalIN4cute5tupleIJiiiiEEENS1_10collective13CollectiveMmaINS1_34MainloopSm90TmaGmmaWarpSpecializedILi9ENS5_IJNS4_1CILi4EEENSA_ILi1EEESC_EEENS1_32KernelTmaWarpSpecializedPingpongEEENS5_IJNSA_ILi64EEENSA_ILi128EEENSA_ILi32EEEEEENS_10tfloat32_tENS5_IJlSC_lEEESK_SL_NS4_8TiledMMAINS4_8MMA_AtomIJNS4_4SM904GMMA30MMA_64x128x8_F32TF32TF32_SS_TNILNSP_7ScaleInE1ELSR_1EEEEEENS4_6LayoutINS5_IJSC_SC_SC_EEENS5_IJNSA_ILi0EEESW_SW_EEEEENS5_IJNS4_10UnderscoreESZ_SZ_EEEEENS4_13SM90_TMA_LOADENS4_14ComposedLayoutINS4_7SwizzleILi3ELi4ELi3EEENS4_18smem_ptr_flag_bitsILi32EEENSU_INS5_IJNSA_ILi8EEESI_EEENS5_IJSI_SC_EEEEEEEvNS4_8identityENS4_23SM90_TMA_LOAD_MULTICASTES1C_vS1D_EENS_8epilogue10collective6detail29Sm90TmaWarpSpecializedAdapterINS1H_15DefaultEpilogueISK_SL_SL_NS1G_6thread17LinearCombinationISK_Li1EffLNS1L_9ScaleType4KindE0ELNS_15FloatRoundStyleE2ESK_EENS1_15EpilogueDefaultEEEEEvvEEEEvNT_6ParamsE:
        .type           _ZN7cutlass13device_kernelINS_4gemm6kernel13GemmUniversalIN4cute5tupleIJiiiiEEENS1_10collective13CollectiveMmaINS1_34MainloopSm90TmaGmmaWarpSpecializedILi9ENS5_IJNS4_1CILi4EEENSA_ILi1EEESC_EEENS1_32KernelTmaWarpSpecializedPingpongEEENS5_IJNSA_ILi64EEENSA_ILi128EEENSA_ILi32EEEEEENS_10tfloat32_tENS5_IJlSC_lEEESK_SL_NS4_8TiledMMAINS4_8MMA_AtomIJNS4_4SM904GMMA30MMA_64x128x8_F32TF32TF32_SS_TNILNSP_7ScaleInE1ELSR_1EEEEEENS4_6LayoutINS5_IJSC_SC_SC_EEENS5_IJNSA_ILi0EEESW_SW_EEEEENS5_IJNS4_10UnderscoreESZ_SZ_EEEEENS4_13SM90_TMA_LOADENS4_14ComposedLayoutINS4_7SwizzleILi3ELi4ELi3EEENS4_18smem_ptr_flag_bitsILi32EEENSU_INS5_IJNSA_ILi8EEESI_EEENS5_IJSI_SC_EEEEEEEvNS4_8identityENS4_23SM90_TMA_LOAD_MULTICASTES1C_vS1D_EENS_8epilogue10collective6detail29Sm90TmaWarpSpecializedAdapterINS1H_15DefaultEpilogueISK_SL_SL_NS1G_6thread17LinearCombinationISK_Li1EffLNS1L_9ScaleType4KindE0ELNS_15FloatRoundStyleE2ESK_EENS1_15EpilogueDefaultEEEEEvvEEEEvNT_6ParamsE,@function
        .size           _ZN7cutlass13device_kernelINS_4gemm6kernel13GemmUniversalIN4cute5tupleIJiiiiEEENS1_10collective13CollectiveMmaINS1_34MainloopSm90TmaGmmaWarpSpecializedILi9ENS5_IJNS4_1CILi4EEENSA_ILi1EEESC_EEENS1_32KernelTmaWarpSpecializedPingpongEEENS5_IJNSA_ILi64EEENSA_ILi128EEENSA_ILi32EEEEEENS_10tfloat32_tENS5_IJlSC_lEEESK_SL_NS4_8TiledMMAINS4_8MMA_AtomIJNS4_4SM904GMMA30MMA_64x128x8_F32TF32TF32_SS_TNILNSP_7ScaleInE1ELSR_1EEEEEENS4_6LayoutINS5_IJSC_SC_SC_EEENS5_IJNSA_ILi0EEESW_SW_EEEEENS5_IJNS4_10UnderscoreESZ_SZ_EEEEENS4_13SM90_TMA_LOADENS4_14ComposedLayoutINS4_7SwizzleILi3ELi4ELi3EEENS4_18smem_ptr_flag_bitsILi32EEENSU_INS5_IJNSA_ILi8EEESI_EEENS5_IJSI_SC_EEEEEEEvNS4_8identityENS4_23SM90_TMA_LOAD_MULTICASTES1C_vS1D_EENS_8epilogue10collective6detail29Sm90TmaWarpSpecializedAdapterINS1H_15DefaultEpilogueISK_SL_SL_NS1G_6thread17LinearCombinationISK_Li1EffLNS1L_9ScaleType4KindE0ELNS_15FloatRoundStyleE2ESK_EENS1_15EpilogueDefaultEEEEEvvEEEEvNT_6ParamsE,(.L_x_212 - _ZN7cutlass13device_kernelINS_4gemm6kernel13GemmUniversalIN4cute5tupleIJiiiiEEENS1_10collective13CollectiveMmaINS1_34MainloopSm90TmaGmmaWarpSpecializedILi9ENS5_IJNS4_1CILi4EEENSA_ILi1EEESC_EEENS1_32KernelTmaWarpSpecializedPingpongEEENS5_IJNSA_ILi64EEENSA_ILi128EEENSA_ILi32EEEEEENS_10tfloat32_tENS5_IJlSC_lEEESK_SL_NS4_8TiledMMAINS4_8MMA_AtomIJNS4_4SM904GMMA30MMA_64x128x8_F32TF32TF32_SS_TNILNSP_7ScaleInE1ELSR_1EEEEEENS4_6LayoutINS5_IJSC_SC_SC_EEENS5_IJNSA_ILi0EEESW_SW_EEEEENS5_IJNS4_10UnderscoreESZ_SZ_EEEEENS4_13SM90_TMA_LOADENS4_14ComposedLayoutINS4_7SwizzleILi3ELi4ELi3EEENS4_18smem_ptr_flag_bitsILi32EEENSU_INS5_IJNSA_ILi8EEESI_EEENS5_IJSI_SC_EEEEEEEvNS4_8identityENS4_23SM90_TMA_LOAD_MULTICASTES1C_vS1D_EENS_8epilogue10collective6detail29Sm90TmaWarpSpecializedAdapterINS1H_15DefaultEpilogueISK_SL_SL_NS1G_6thread17LinearCombinationISK_Li1EffLNS1L_9ScaleType4KindE0ELNS_15FloatRoundStyleE2ESK_EENS1_15EpilogueDefaultEEEEEvvEEEEvNT_6ParamsE)
        .other          _ZN7cutlass13device_kernelINS_4gemm6kernel13GemmUniversalIN4cute5tupleIJiiiiEEENS1_10collective13CollectiveMmaINS1_34MainloopSm90TmaGmmaWarpSpecializedILi9ENS5_IJNS4_1CILi4EEENSA_ILi1EEESC_EEENS1_32KernelTmaWarpSpecializedPingpongEEENS5_IJNSA_ILi64EEENSA_ILi128EEENSA_ILi32EEEEEENS_10tfloat32_tENS5_IJlSC_lEEESK_SL_NS4_8TiledMMAINS4_8MMA_AtomIJNS4_4SM904GMMA30MMA_64x128x8_F32TF32TF32_SS_TNILNSP_7ScaleInE1ELSR_1EEEEEENS4_6LayoutINS5_IJSC_SC_SC_EEENS5_IJNSA_ILi0EEESW_SW_EEEEENS5_IJNS4_10UnderscoreESZ_SZ_EEEEENS4_13SM90_TMA_LOADENS4_14ComposedLayoutINS4_7SwizzleILi3ELi4ELi3EEENS4_18smem_ptr_flag_bitsILi32EEENSU_INS5_IJNSA_ILi8EEESI_EEENS5_IJSI_SC_EEEEEEEvNS4_8identityENS4_23SM90_TMA_LOAD_MULTICASTES1C_vS1D_EENS_8epilogue10collective6detail29Sm90TmaWarpSpecializedAdapterINS1H_15DefaultEpilogueISK_SL_SL_NS1G_6thread17LinearCombinationISK_Li1EffLNS1L_9ScaleType4KindE0ELNS_15FloatRoundStyleE2ESK_EENS1_15EpilogueDefaultEEEEEvvEEEEvNT_6ParamsE,@"STO_CUDA_ENTRY STV_DEFAULT"
_ZN7cutlass13device_kernelINS_4gemm6kernel13GemmUniversalIN4cute5tupleIJiiiiEEENS1_10collective13CollectiveMmaINS1_34MainloopSm90TmaGmmaWarpSpecializedILi9ENS5_IJNS4_1CILi4EEENSA_ILi1EEESC_EEENS1_32KernelTmaWarpSpecializedPingpongEEENS5_IJNSA_ILi64EEENSA_ILi128EEENSA_ILi32EEEEEENS_10tfloat32_tENS5_IJlSC_lEEESK_SL_NS4_8TiledMMAINS4_8MMA_AtomIJNS4_4SM904GMMA30MMA_64x128x8_F32TF32TF32_SS_TNILNSP_7ScaleInE1ELSR_1EEEEEENS4_6LayoutINS5_IJSC_SC_SC_EEENS5_IJNSA_ILi0EEESW_SW_EEEEENS5_IJNS4_10UnderscoreESZ_SZ_EEEEENS4_13SM90_TMA_LOADENS4_14ComposedLayoutINS4_7SwizzleILi3ELi4ELi3EEENS4_18smem_ptr_flag_bitsILi32EEENSU_INS5_IJNSA_ILi8EEESI_EEENS5_IJSI_SC_EEEEEEEvNS4_8identityENS4_23SM90_TMA_LOAD_MULTICASTES1C_vS1D_EENS_8epilogue10collective6detail29Sm90TmaWarpSpecializedAdapterINS1H_15DefaultEpilogueISK_SL_SL_NS1G_6thread17LinearCombinationISK_Li1EffLNS1L_9ScaleType4KindE0ELNS_15FloatRoundStyleE2ESK_EENS1_15EpilogueDefaultEEEEEvvEEEEvNT_6ParamsE:
[----:B------:R-:W0:Y:S02]  /*0000*/  LDC R1, c[0x0][0x28] ;  /* 0x00000a00ff017b82 */ /* 0x000e240000000800 */
[----:B0-----:R-:W-:Y:S01]  /*0010*/  VIADD R1, R1, 0xfffffff8 ;  /* 0xfffffff801017836 */ /* 0x001fe20000000000 */
[----:B------:R-:W0:Y:S01]  /*0020*/  S2R R4, SR_TID.X ;  /* 0x0000000000047919 */ /* 0x000e220000002100 */
[----:B------:R-:W-:Y:S01]  /*0030*/  ELECT P0, URZ, PT ;  /* 0x00000000003f782f */ /* 0x000fe20003800000 */
[----:B------:R-:W-:Y:S01]  /*0040*/  BSSY B0, `(.L_x_0) ;  /* 0x000000f000007945 */ /* 0x000fe20003800000 */
[--C-:B0-----:R-:W-:Y:S02]  /*0050*/  SHF.R.U32.HI R0, RZ, 0x5, R4.reuse ;  /* 0x00000005ff007819 */ /* 0x101fe40000011604 */
[----:B------:R-:W-:-:S03]  /*0060*/  SHF.R.U32.HI R7, RZ, 0x7, R4 ;  /* 0x00000007ff077819 */ /* 0x000fc60000011604 */
[----:B------:R-:W0:Y:S04]  /*0070*/  SHFL.IDX PT, R2, R0, RZ, 0x1f ;  /* 0x00001fff00027589 */ /* 0x000e2800000e0000 */
[----:B------:R1:W2:Y:S01]  /*0080*/  SHFL.IDX PT, R10, R7, RZ, 0x1f ;  /* 0x00001fff070a7589 */ /* 0x0002a200000e0000 */
[----:B0-----:R-:W-:-:S13]  /*0090*/  ISETP.NE.OR P0, PT, R2, RZ, !P0 ;  /* 0x000000ff0200720c */ /* 0x001fda0004705670 */
[----:B-12---:R-:W-:Y:S05]  /*00a0*/  @P0 BRA `(.L_x_1) ;  /* 0x0000000000200947 */ /* 0x006fea0003800000 */
[----:B------:R-:W-:Y:S02]  /*00b0*/  ULDC.64 UR4, c[0x0][0x198] ;  /* 0x0000660000047ab9 */ /* 0x000fe40000000a00 */
[----:B------:R-:W-:Y:S02]  /*00c0*/  UIADD3 UR6, UP0, UR4, 0xf0, URZ ;  /* 0x000000f004067890 */ /* 0x000fe4000ff1e03f */
[----:B------:R-:W-:Y:S02]  /*00d0*/  UIADD3 UR4, UP1, UR4, 0x1f0, URZ ;  /* 0x000001f004047890 */ /* 0x000fe4000ff3e03f */
[----:B------:R-:W-:Y:S02]  /*00e0*/  UIADD3.X UR7, URZ, UR5, URZ, UP0, !UPT ;  /* 0x000000053f077290 */ /* 0x000fe400087fe43f */
[----:B------:R-:W-:-:S07]  /*00f0*/  UIADD3.X UR5, URZ, UR5, URZ, UP1, !UPT ;  /* 0x000000053f057290 */ /* 0x000fce0008ffe43f */
[----:B------:R0:W-:Y:S02]  /*0100*/  UTMACCTL.PF [UR6] ;  /* 0x00000000060079b9 */ /* 0x0001e40008040000 */
[----:B------:R0:W-:Y:S02]  /*0110*/  UTMACCTL.PF [UR4] ;  /* 0x00000000040079b9 */ /* 0x0001e40008040000 */
[----:B0-----:R-:W-:Y:S01]  /*0120*/  NOP ;  /* 0x0000000000007918 */ /* 0x001fe20000000000 */
.L_x_1:
[----:B------:R-:W-:Y:S05]  /*0130*/  BSYNC B0 ;  /* 0x0000000000007941 */ /* 0x000fea0003800000 */
.L_x_0:
[----:B------:R-:W0:Y:S02]  /*0140*/  SHFL.IDX PT, R9, R0, RZ, 0x1f ;  /* 0x00001fff00097589 */ /* 0x000e2400000e0000 */
[----:B0-----:R-:W-:-:S13]  /*0150*/  ISETP.NE.AND P0, PT, R9, RZ, PT ;  /* 0x000000ff0900720c */ /* 0x001fda0003f05270 */
[----:B------:R-:W-:Y:S05]  /*0160*/  @P0 BRA `(.L_x_2) ;  /* 0x00000000008c0947 */ /* 0x000fea0003800000 */
[----:B------:R-:W-:Y:S01]  /*0170*/  ELECT P0, URZ, PT ;  /* 0x00000000003f782f */ /* 0x000fe20003800000 */
[----:B------:R-:W-:-:S12]  /*0180*/  BSSY B0, `(.L_x_2) ;  /* 0x0000021000007945 */ /* 0x000fd80003800000 */
[----:B------:R-:W-:Y:S05]  /*0190*/  @!P0 BRA `(.L_x_3) ;  /* 0x00000000007c8947 */ /* 0x000fea0003800000 */
[----:B------:R-:W0:Y:S01]  /*01a0*/  S2UR UR8, SR_CgaCtaId ;  /* 0x00000000000879c3 */ /* 0x000e220000008800 */
[----:B------:R-:W-:Y:S01]  /*01b0*/  UMOV UR4, 0x400 ;  /* 0x0000040000047882 */ /* 0x000fe20000000000 */
[----:B------:R-:W-:Y:S01]  /*01c0*/  UMOV UR5, 0x1 ;  /* 0x0000000100057882 */ /* 0x000fe20000000000 */
[----:B------:R-:W-:Y:S02]  /*01d0*/  UMOV UR6, 0x4 ;  /* 0x0000000400067882 */ /* 0x000fe40000000000 */
[----:B------:R-:W-:-:S04]  /*01e0*/  UIADD3 UR6, -UR6, 0x100000, URZ ;  /* 0x0010000006067890 */ /* 0x000fc8000fffe13f */
[----:B------:R-:W-:Y:S02]  /*01f0*/  USHF.L.U32 UR7, UR6, 0xb, URZ ;  /* 0x0000000b06077899 */ /* 0x000fe4000800063f */
[----:B------:R-:W-:Y:S02]  /*0200*/  USHF.L.U32 UR6, UR6, 0x1, URZ ;  /* 0x0000000106067899 */ /* 0x000fe4000800063f */
[----:B0-----:R-:W-:Y:S02]  /*0210*/  ULEA UR8, UR8, UR4, 0x18 ;  /* 0x0000000408087291 */ /* 0x001fe4000f8ec03f */
[----:B------:R-:W-:-:S04]  /*0220*/  UIADD3 UR4, -UR5, 0x100000, URZ ;  /* 0x0010000005047890 */ /* 0x000fc8000fffe13f */
[----:B------:R-:W-:Y:S02]  /*0230*/  USHF.L.U32 UR5, UR4, 0xb, URZ ;  /* 0x0000000b04057899 */ /* 0x000fe4000800063f */
[----:B------:R-:W-:Y:S01]  /*0240*/  USHF.L.U32 UR4, UR4, 0x1, URZ ;  /* 0x0000000104047899 */ /* 0x000fe2000800063f */
[----:B------:R-:W0:Y:S11]  /*0250*/  FENCE.VIEW.ASYNC.S ;  /* 0x00000000000073c6 */ /* 0x000e360000000000 */
[----:B0-----:R0:W1:Y:S01]  /*0260*/  SYNCS.EXCH.64 URZ, [UR8], UR4 ;  /* 0x00000004083f75b2 */ /* 0x0010620008000100 */
[----:B------:R0:W2:Y:S01]  /*0270*/  SYNCS.EXCH.64 URZ, [UR8+0x48], UR6 ;  /* 0x00004806083f75b2 */ /* 0x0000a20008000100 */
[----:B------:R0:W3:Y:S01]  /*0280*/  SYNCS.EXCH.64 URZ, [UR8+0x8], UR4 ;  /* 0x00000804083f75b2 */ /* 0x0000e20008000100 */
[----:B------:R0:W4:Y:S01]  /*0290*/  SYNCS.EXCH.64 URZ, [UR8+0x50], UR6 ;  /* 0x00005006083f75b2 */ /* 0x0001220008000100 */
[----:B------:R0:W0:Y:S01]  /*02a0*/  SYNCS.EXCH.64 URZ, [UR8+0x10], UR4 ;  /* 0x00001004083f75b2 */ /* 0x0000220008000100 */
        /* <DEDUP_REMOVED lines=13> */
[----:B------:R-:W-:Y:S01]  /*0380*/  NOP ;  /* 0x0000000000007918 */ /* 0x000fe20000000000 */
.L_x_3:
[----:B0-----:R-:W-:Y:S05]  /*0390*/  BSYNC B0 ;  /* 0x0000000000007941 */ /* 0x001fea0003800000 */
.L_x_2:
[----:B------:R-:W0:Y:S01]  /*03a0*/  SHFL.IDX PT, R6, R0, RZ, 0x1f ;  /* 0x00001fff00067589 */ /* 0x000e2200000e0000 */
[----:B------:R-:W-:Y:S01]  /*03b0*/  SHF.R.S32.HI R3, RZ, 0x1f, R4 ;  /* 0x0000001fff037819 */ /* 0x000fe20000011404 */
[----:B------:R-:W5:Y:S01]  /*03c0*/  S2UR UR12, SR_CTAID.X ;  /* 0x00000000000c79c3 */ /* 0x000f620000002500 */
[----:B------:R-:W-:Y:S01]  /*03d0*/  ELECT P0, URZ, PT ;  /* 0x00000000003f782f */ /* 0x000fe20003800000 */
[----:B------:R1:W2:Y:S01]  /*03e0*/  SHFL.IDX PT, R13, R0, RZ, 0x1f ;  /* 0x00001fff000d7589 */ /* 0x0002a200000e0000 */
[----:B------:R-:W-:Y:S01]  /*03f0*/  LEA.HI R3, R3, R4, RZ, 0x7 ;  /* 0x0000000403037211 */ /* 0x000fe200078f38ff */
[----:B------:R-:W-:Y:S01]  /*0400*/  ULDC UR4, c[0x0][0x150] ;  /* 0x0000540000047ab9 */ /* 0x000fe20000000800 */
[----:B------:R-:W-:Y:S01]  /*0410*/  ELECT P1, URZ, PT ;  /* 0x00000000003f782f */ /* 0x000fe20003820000 */
[----:B------:R-:W3:Y:S01]  /*0420*/  SHFL.IDX PT, R17, R7, RZ, 0x1f ;  /* 0x00001fff07117589 */ /* 0x000ee200000e0000 */
[----:B------:R-:W-:Y:S01]  /*0430*/  LOP3.LUT R3, R3, 0xffffff80, RZ, 0xc0, !PT ;  /* 0xffffff8003037812 */ /* 0x000fe200078ec0ff */
[----:B------:R-:W4:Y:S01]  /*0440*/  LDC R15, c[0x0][0x144] ;  /* 0x00005100ff0f7b82 */ /* 0x000f220000000800 */
[----:B------:R-:W-:Y:S01]  /*0450*/  ULDC UR5, c[0x0][0x154] ;  /* 0x0000550000057ab9 */ /* 0x000fe20000000800 */
[----:B-1----:R-:W-:Y:S01]  /*0460*/  SHF.R.S32.HI R0, RZ, 0x1f, R9 ;  /* 0x0000001fff007819 */ /* 0x002fe20000011409 */
[----:B------:R-:W-:Y:S01]  /*0470*/  UMOV UR11, 0x80 ;  /* 0x00000080000b7882 */ /* 0x000fe20000000000 */
[----:B------:R-:W-:Y:S01]  /*0480*/  IMAD.IADD R5, R4, 0x1, -R3 ;  /* 0x0000000104057824 */ /* 0x000fe200078e0a03 */
[----:B------:R-:W-:Y:S01]  /*0490*/  NOP ;  /* 0x0000000000007918 */ /* 0x000fe20000000000 */
[----:B------:R-:W-:Y:S01]  /*04a0*/  LEA.HI R0, R0, R9, RZ, 0x2 ;  /* 0x0000000900007211 */ /* 0x000fe200078f10ff */
[----:B------:R-:W-:Y:S01]  /*04b0*/  NOP ;  /* 0x0000000000007918 */ /* 0x000fe20000000000 */
[----:B------:R-:W1:Y:S01]  /*04c0*/  LDC R16, c[0x0][0x140] ;  /* 0x00005000ff107b82 */ /* 0x000e620000000800 */
[----:B------:R-:W-:Y:S01]  /*04d0*/  SHF.R.S32.HI R8, RZ, 0x1f, R5 ;  /* 0x0000001fff087819 */ /* 0x000fe20000011405 */
[----:B------:R-:W-:Y:S01]  /*04e0*/  VIADD R36, R10, 0xffffffff ;  /* 0xffffffff0a247836 */ /* 0x000fe20000000000 */
[----:B------:R-:W-:Y:S01]  /*04f0*/  LOP3.LUT R0, R0, 0x3ffffffc, RZ, 0xc0, !PT ;  /* 0x3ffffffc00007812 */ /* 0x000fe200078ec0ff */
[----:B------:R-:W-:Y:S01]  /*0500*/  IMAD.MOV.U32 R89, RZ, RZ, 0x1 ;  /* 0x00000001ff597424 */ /* 0x000fe200078e00ff */
[----:B------:R-:W-:-:S02]  /*0510*/  LEA.HI R3, R8, R5, RZ, 0x3 ;  /* 0x0000000508037211 */ /* 0x000fc400078f18ff */
[----:B0-----:R-:W-:Y:S01]  /*0520*/  ISETP.NE.OR P0, PT, R6, RZ, !P0 ;  /* 0x000000ff0600720c */ /* 0x001fe20004705670 */
[----:B------:R-:W-:Y:S01]  /*0530*/  IMAD.IADD R9, R9, 0x1, -R0 ;  /* 0x0000000109097824 */ /* 0x000fe200078e0a00 */
[----:B------:R-:W0:Y:S01]  /*0540*/  S2R R6, SR_CTAID.Y ;  /* 0x0000000000067919 */ /* 0x000e220000002600 */
[--C-:B------:R-:W-:Y:S01]  /*0550*/  SHF.R.S32.HI R11, RZ, 0x3, R3.reuse ;  /* 0x00000003ff0b7819 */ /* 0x100fe20000011403 */
[----:B------:R-:W3:Y:S01]  /*0560*/  LDC R21, c[0x0][0x148] ;  /* 0x00005200ff157b82 */ /* 0x000ee20000000800 */
[----:B------:R-:W-:Y:S02]  /*0570*/  SHF.R.S32.HI R12, RZ, 0x1f, R3 ;  /* 0x0000001fff0c7819 */ /* 0x000fe40000011403 */
[----:B-----5:R-:W-:Y:S02]  /*0580*/  I2FP.F32.U32 R3, UR12 ;  /* 0x0000000c00037c45 */ /* 0x020fe40008201000 */
[----:B------:R-:W-:Y:S02]  /*0590*/  LEA.HI R12, R12, R11, RZ, 0x2 ;  /* 0x0000000b0c0c7211 */ /* 0x000fe400078f10ff */
[----:B--2---:R-:W-:Y:S01]  /*05a0*/  ISETP.NE.OR P1, PT, R13, RZ, !P1 ;  /* 0x000000ff0d00720c */ /* 0x004fe20004f25670 */
[----:B------:R-:W-:Y:S01]  /*05b0*/  FMUL R14, R3, UR4 ;  /* 0x00000004030e7c20 */ /* 0x000fe20008400000 */
[----:B------:R-:W-:Y:S01]  /*05c0*/  LOP3.LUT R12, R12, 0xfffffffc, RZ, 0xc0, !PT ;  /* 0xfffffffc0c0c7812 */ /* 0x000fe200078ec0ff */
[----:B------:R-:W-:Y:S01]  /*05d0*/  VOTEU.ALL UP2, P0 ;  /* 0x00000000003f7886 */ /* 0x000fe20000040000 */
[----:B------:R-:W-:Y:S01]  /*05e0*/  SHF.R.S32.HI R3, RZ, 0x1f, R2 ;  /* 0x0000001fff037819 */ /* 0x000fe20000011402 */
[----:B------:R-:W-:Y:S01]  /*05f0*/  UMOV UR4, 0x20 ;  /* 0x0000002000047882 */ /* 0x000fe20000000000 */
[----:B-1----:R-:W-:Y:S01]  /*0600*/  ISETP.EQ.U32.AND P2, PT, R16, 0x1, PT ;  /* 0x000000011000780c */ /* 0x002fe20003f42070 */
[----:B------:R-:W-:Y:S01]  /*0610*/  IMAD.IADD R12, R11, 0x1, -R12 ;  /* 0x000000010b0c7824 */ /* 0x000fe200078e0a0c */
[----:B------:R-:W-:Y:S01]  /*0620*/  LEA.HI R3, R3, R2, RZ, 0x2 ;  /* 0x0000000203037211 */ /* 0x000fe200078f10ff */
[----:B------:R-:W1:Y:S01]  /*0630*/  F2I.U32.TRUNC.NTZ R14, R14 ;  /* 0x0000000e000e7305 */ /* 0x000e62000020f000 */
[----:B------:R-:W2:Y:S01]  /*0640*/  @!UP2 S2UR UR7, SR_CgaCtaId ;  /* 0x000000000007a9c3 */ /* 0x000ea20000008800 */
[----:B------:R-:W-:Y:S01]  /*0650*/  IMAD R12, R9, 0x4, R12 ;  /* 0x00000004090c7824 */ /* 0x000fe200078e020c */
[----:B------:R-:W-:Y:S01]  /*0660*/  LOP3.LUT R3, R3, 0xfffffffc, RZ, 0xc0, !PT ;  /* 0xfffffffc03037812 */ /* 0x000fe200078ec0ff */
[----:B------:R-:W-:Y:S01]  /*0670*/  VOTEU.ALL UP3, P1 ;  /* 0x00000000003f7886 */ /* 0x000fe20000860000 */
[----:B------:R-:W-:Y:S01]  /*0680*/  @!UP2 UMOV UR6, 0x400 ;  /* 0x000004000006a882 */ /* 0x000fe20000000000 */
[----:B------:R-:W-:Y:S01]  /*0690*/  VOTEU.ALL UP4, P1 ;  /* 0x00000000003f7886 */ /* 0x000fe20000880000 */
[----:B------:R-:W-:Y:S01]  /*06a0*/  VOTEU.ALL UP5, P1 ;  /* 0x00000000003f7886 */ /* 0x000fe200008a0000 */
[----:B------:R-:W-:Y:S01]  /*06b0*/  IMAD.IADD R9, R2, 0x1, -R3 ;  /* 0x0000000102097824 */ /* 0x000fe200078e0a03 */
[----:B------:R-:W-:Y:S01]  /*06c0*/  SHF.R.S32.HI R3, RZ, 0x1f, R12 ;  /* 0x0000001fff037819 */ /* 0x000fe2000001140c */
[----:B------:R-:W5:Y:S01]  /*06d0*/  @!UP3 S2UR UR10, SR_CgaCtaId ;  /* 0x00000000000ab9c3 */ /* 0x000f620000008800 */
[----:B------:R-:W-:Y:S01]  /*06e0*/  @!UP3 UMOV UR9, 0x400 ;  /* 0x000004000009b882 */ /* 0x000fe20000000000 */
[----:B------:R-:W-:Y:S01]  /*06f0*/  VOTEU.ALL UP0, P0 ;  /* 0x00000000003f7886 */ /* 0x000fe20000000000 */
[----:B------:R-:W-:Y:S01]  /*0700*/  LEA.HI R3, R3, R12, RZ, 0x2 ;  /* 0x0000000c03037211 */ /* 0x000fe200078f10ff */
[----:B------:R-:W-:Y:S01]  /*0710*/  VOTEU.ALL UP1, P0 ;  /* 0x00000000003f7886 */ /* 0x000fe20000020000 */
[----:B0-----:R-:W-:Y:S01]  /*0720*/  I2FP.F32.U32 R0, R6 ;  /* 0x0000000600007245 */ /* 0x001fe20000201000 */
[----:B-1----:R-:W-:Y:S01]  /*0730*/  IMAD.MOV R14, RZ, RZ, -R14 ;  /* 0x000000ffff0e7224 */ /* 0x002fe200078e0a0e */
[----:B------:R-:W-:Y:S01]  /*0740*/  LOP3.LUT R11, R3, 0xfffffffc, RZ, 0xc0, !PT ;  /* 0xfffffffc030b7812 */ /* 0x000fe200078ec0ff */
[----:B------:R-:W-:Y:S01]  /*0750*/  IMAD.SHL.U32 R3, R12, 0x4, RZ ;  /* 0x000000040c037824 */ /* 0x000fe200078e00ff */
[----:B------:R-:W-:Y:S01]  /*0760*/  LOP3.LUT P0, RZ, R5, 0x7, RZ, 0xc0, !PT ;  /* 0x0000000705ff7812 */ /* 0x000fe2000780c0ff */
[----:B----4-:R-:W-:-:S02]  /*0770*/  IMAD R20, R15, R14, UR12 ;  /* 0x0000000c0f147e24 */ /* 0x010fc4000f8e020e */
[----:B------:R-:W-:Y:S01]  /*0780*/  FMUL R0, R0, UR5 ;  /* 0x0000000500007c20 */ /* 0x000fe20008400000 */
[C---:B------:R-:W-:Y:S01]  /*0790*/  IMAD.IADD R11, R12.reuse, 0x1, -R11 ;  /* 0x000000010c0b7824 */ /* 0x040fe200078e0a0b */
[----:B------:R-:W-:Y:S01]  /*07a0*/  LOP3.LUT R88, R12, 0xc, R3, 0x78, !PT ;  /* 0x0000000c0c587812 */ /* 0x000fe200078e7803 */
[----:B------:R-:W-:-:S04]  /*07b0*/  @!UP2 UIADD3 UR4, -UR4, 0x100000, URZ ;  /* 0x001000000404a890 */ /* 0x000fc8000fffe13f */
[----:B------:R-:W-:Y:S02]  /*07c0*/  @!UP2 USHF.L.U32 UR5, UR4, 0xb, URZ ;  /* 0x0000000b0405a899 */ /* 0x000fe4000800063f */
[----:B------:R-:W-:Y:S01]  /*07d0*/  @!UP2 USHF.L.U32 UR4, UR4, 0x1, URZ ;  /* 0x000000010404a899 */ /* 0x000fe2000800063f */
[----:B------:R-:W-:Y:S01]  /*07e0*/  ISETP.GE.U32.AND P6, PT, R36, 0x2, PT ;  /* 0x000000022400780c */ /* 0x000fe20003fc6070 */
[----:B--2---:R-:W-:Y:S01]  /*07f0*/  @!UP2 ULEA UR8, UR7, UR6, 0x18 ;  /* 0x000000060708a291 */ /* 0x004fe2000f8ec03f */
[----:B------:R-:W-:Y:S01]  /*0800*/  ISETP.NE.AND P4, PT, R11, R20, PT ;  /* 0x000000140b00720c */ /* 0x000fe20003f85270 */
[----:B------:R-:W0:Y:S01]  /*0810*/  F2I.U32.TRUNC.NTZ R0, R0 ;  /* 0x0000000000007305 */ /* 0x000e22000020f000 */
[----:B------:R-:W-:-:S04]  /*0820*/  @!UP3 UIADD3 UR6, -UR11, 0x100000, URZ ;  /* 0x001000000b06b890 */ /* 0x000fc8000fffe13f */
[----:B------:R-:W-:Y:S02]  /*0830*/  @!UP3 USHF.L.U32 UR7, UR6, 0xb, URZ ;  /* 0x0000000b0607b899 */ /* 0x000fe4000800063f */
[----:B------:R-:W-:Y:S01]  /*0840*/  @!UP3 USHF.L.U32 UR6, UR6, 0x1, URZ ;  /* 0x000000010606b899 */ /* 0x000fe2000800063f */
[----:B------:R-:W-:Y:S01]  /*0850*/  ISETP.LT.U32.AND P0, PT, R88, 0x4, !P0 ;  /* 0x000000045800780c */ /* 0x000fe20004701070 */
[----:B------:R-:W-:Y:S01]  /*0860*/  VOTEU.ALL UP2, P1 ;  /* 0x00000000003f7886 */ /* 0x000fe20000840000 */
[----:B---3--:R-:W-:Y:S01]  /*0870*/  R2UR UR43, R17 ;  /* 0x00000000112b72ca */ /* 0x008fe200000e0000 */
[----:B-----5:R-:W-:Y:S01]  /*0880*/  @!UP3 ULEA UR9, UR10, UR9, 0x18 ;  /* 0x000000090a09b291 */ /* 0x020fe2000f8ec03f */
[----:B------:R-:W-:Y:S01]  /*0890*/  ISETP.NE.AND P3, PT, R10, RZ, PT ;  /* 0x000000ff0a00720c */ /* 0x000fe20003f65270 */
[----:B------:R-:W-:Y:S01]  /*08a0*/  VOTEU.ALL UP3, P1 ;  /* 0x00000000003f7886 */ /* 0x000fe20000860000 */
[----:B------:R-:W-:Y:S01]  /*08b0*/  ISETP.NE.AND P1, PT, R9, 0x3, PT ;  /* 0x000000030900780c */ /* 0x000fe20003f25270 */
[----:B------:R-:W1:Y:S02]  /*08c0*/  FENCE.VIEW.ASYNC.S ;  /* 0x00000000000073c6 */ /* 0x000e640000000000 */
[----:B-1----:R1:W2:Y:S01]  /*08d0*/  @!UP0 SYNCS.EXCH.64 URZ, [UR8+0xc0], UR4 ;  /* 0x0000c004083f85b2 */ /* 0x0022a20008000100 */
[----:B------:R-:W-:-:S02]  /*08e0*/  @P4 SHF.R.S32.HI R3, RZ, 0x1f, R88 ;  /* 0x0000001fff034819 */ /* 0x000fc40000011458 */
[----:B------:R-:W-:Y:S01]  /*08f0*/  ISETP.EQ.OR P1, PT, R9, RZ, !P1 ;  /* 0x000000ff0900720c */ /* 0x000fe20004f22670 */
[----:B0-----:R-:W-:Y:S01]  /*0900*/  IMAD.MOV R24, RZ, RZ, -R0 ;  /* 0x000000ffff187224 */ /* 0x001fe200078e0a00 */
[----:B------:R-:W-:Y:S02]  /*0910*/  @P4 LEA.HI R3, R3, R88, RZ, 0x2 ;  /* 0x0000005803034211 */ /* 0x000fe400078f10ff */
[----:B------:R-:W-:Y:S01]  /*0920*/  ISETP.EQ.AND P1, PT, R10, RZ, P1 ;  /* 0x000000ff0a00720c */ /* 0x000fe20000f22270 */
[----:B------:R-:W-:Y:S01]  /*0930*/  IMAD R0, R21, R24, R6 ;  /* 0x0000001815007224 */ /* 0x000fe200078e0206 */
[----:B------:R-:W-:Y:S02]  /*0940*/  @P4 SHF.R.S32.HI R3, RZ, 0x2, R3 ;  /* 0x00000002ff034819 */ /* 0x000fe40000011403 */
[----:B------:R-:W-:Y:S02]  /*0950*/  SEL R23, RZ, 0x1, !P1 ;  /* 0x00000001ff177807 */ /* 0x000fe40004800000 */
[----:B------:R-:W-:Y:S01]  /*0960*/  @P4 ISETP.NE.AND P5, PT, R3, R0, PT ;  /* 0x000000000300420c */ /* 0x000fe20003fa5270 */
[----:B------:R1:W0:Y:S01]  /*0970*/  @!UP1 SYNCS.EXCH.64 URZ, [UR8+0xc8], UR4 ;  /* 0x0000c804083f95b2 */ /* 0x0002220008000100 */
[----:B------:R-:W-:Y:S01]  /*0980*/  NOP ;  /* 0x0000000000007918 */ /* 0x000fe20000000000 */
[----:B------:R-:W-:-:S02]  /*0990*/  SEL R0, RZ, 0x1, !P0 ;  /* 0x00000001ff007807 */ /* 0x000fc40004000000 */
[----:B------:R-:W-:Y:S02]  /*09a0*/  @P4 SEL R89, RZ, 0x1, P5 ;  /* 0x00000001ff594807 */ /* 0x000fe40002800000 */
[----:B------:R-:W-:Y:S02]  /*09b0*/  SEL R23, R23, 0x2, P6 ;  /* 0x0000000217177807 */ /* 0x000fe40003000000 */
[----:B------:R-:W-:Y:S01]  /*09c0*/  LOP3.LUT R89, R89, R0, RZ, 0xc0, !PT ;  /* 0x0000000059597212 */ /* 0x000fe200078ec0ff */
[----:B------:R1:W3:Y:S01]  /*09d0*/  @!UP2 SYNCS.EXCH.64 URZ, [UR9+0xa0], UR6 ;  /* 0x0000a006093fa5b2 */ /* 0x0002e20008000100 */
[----:B------:R1:W4:Y:S01]  /*09e0*/  @!UP3 SYNCS.EXCH.64 URZ, [UR9+0xa8], UR6 ;  /* 0x0000a806093fb5b2 */ /* 0x0003220008000100 */
[----:B------:R1:W0:Y:S01]  /*09f0*/  @!UP4 SYNCS.EXCH.64 URZ, [UR9+0xb0], UR6 ;  /* 0x0000b006093fc5b2 */ /* 0x0002220008000100 */
[----:B------:R1:W0:Y:S01]  /*0a00*/  @!UP5 SYNCS.EXCH.64 URZ, [UR9+0xb8], UR6 ;  /* 0x0000b806093fd5b2 */ /* 0x0002220008000100 */
[----:B------:R-:W-:Y:S01]  /*0a10*/  NOP ;  /* 0x0000000000007918 */ /* 0x000fe20000000000 */
[----:B-12---:R-:W-:Y:S05]  /*0a20*/  @!P2 BRA `(.L_x_4) ;  /* 0x000000000008a947 */ /* 0x006fea0003800000 */
[----:B0--34-:R-:W-:Y:S01]  /*0a30*/  UCGABAR_ARV ;  /* 0x00000000000079c7 */ /* 0x019fe20008000000 */
[----:B------:R-:W-:Y:S05]  /*0a40*/  BRA `(.L_x_5) ;  /* 0x0000000000047947 */ /* 0x000fea0003800000 */
.L_x_4:
[----:B0--34-:R-:W-:Y:S01]  /*0a50*/  NOP ;  /* 0x0000000000007918 */ /* 0x019fe20000000000 */
.L_x_5:
[----:B------:R-:W-:Y:S01]  /*0a60*/  ULDC.64 UR4, c[0x0][0x598] ;  /* 0x0001660000047ab9 */ /* 0x000fe20000000a00 */
[----:B------:R-:W-:Y:S01]  /*0a70*/  ULDC.64 UR36, c[0x0][0x208] ;  /* 0x0000820000247ab9 */ /* 0x000fe20000000a00 */
[----:B------:R-:W-:-:S04]  /*0a80*/  ISETP.NE.U32.AND P0, PT, RZ, UR4, PT ;  /* 0x00000004ff007c0c */ /* 0x000fc8000bf05070 */
[----:B------:R-:W-:-:S13]  /*0a90*/  ISETP.NE.AND.EX P0, PT, RZ, UR5, PT, P0 ;  /* 0x00000005ff007c0c */ /* 0x000fda000bf05300 */
[----:B------:R-:W-:Y:S05]  /*0aa0*/  @!P0 BRA `(.L_x_6) ;  /* 0x00000000001c8947 */ /* 0x000fea0003800000 */
[----:B------:R-:W0:Y:S02]  /*0ab0*/  LDC.64 R2, c[0x0][0x598] ;  /* 0x00016600ff027b82 */ /* 0x000e240000000a00 */
[----:B0-----:R-:W2:Y:S02]  /*0ac0*/  LDG.E.64 R2, desc[UR36][R2.64] ;  /* 0x0000002402027981 */ /* 0x001ea4000c1e1b00 */
[----:B--2---:R-:W-:-:S04]  /*0ad0*/  ISETP.NE.U32.AND P0, PT, R2, RZ, PT ;  /* 0x000000ff0200720c */ /* 0x004fc80003f05070 */
[----:B------:R-:W-:-:S13]  /*0ae0*/  ISETP.NE.AND.EX P0, PT, R3, RZ, PT, P0 ;  /* 0x000000ff0300720c */ /* 0x000fda0003f05300 */
[----:B------:R-:W-:Y:S05]  /*0af0*/  @!P0 BRA `(.L_x_6) ;  /* 0x0000000000088947 */ /* 0x000fea0003800000 */
[----:B------:R0:W5:Y:S01]  /*0b00*/  LD.E R90, desc[UR36][R2.64] ;  /* 0x00000024025a7980 */ /* 0x000162000c101900 */
[----:B------:R-:W-:Y:S05]  /*0b10*/  BRA `(.L_x_7) ;  /* 0x0000000000247947 */ /* 0x000fea0003800000 */
.L_x_6:
[----:B------:R-:W-:Y:S02]  /*0b20*/  ULDC.64 UR4, c[0x0][0x588] ;  /* 0x0001620000047ab9 */ /* 0x000fe40000000a00 */
[----:B------:R-:W-:-:S04]  /*0b30*/  ISETP.NE.U32.AND P0, PT, RZ, UR4, PT ;  /* 0x00000004ff007c0c */ /* 0x000fc8000bf05070 */
[----:B------:R-:W-:-:S13]  /*0b40*/  ISETP.NE.AND.EX P0, PT, RZ, UR5, PT, P0 ;  /* 0x00000005ff007c0c */ /* 0x000fda000bf05300 */
[----:B------:R-:W-:Y:S05]  /*0b50*/  @!P0 BRA `(.L_x_8) ;  /* 0x00000000000c8947 */ /* 0x000fea0003800000 */
[----:B------:R-:W0:Y:S02]  /*0b60*/  LDC.64 R90, c[0x0][0x588] ;  /* 0x00016200ff5a7b82 */ /* 0x000e240000000a00 */
[----:B0-----:R1:W5:Y:S01]  /*0b70*/  LDG.E R90, desc[UR36][R90.64] ;  /* 0x000000245a5a7981 */ /* 0x001362000c1e1900 */
[----:B------:R-:W-:Y:S05]  /*0b80*/  BRA `(.L_x_7) ;  /* 0x0000000000087947 */ /* 0x000fea0003800000 */
.L_x_8:
[----:B------:R-:W-:Y:S02]  /*0b90*/  ULDC UR4, c[0x0][0x580] ;  /* 0x0001600000047ab9 */ /* 0x000fe40000000800 */
[----:B------:R-:W-:-:S07]  /*0ba0*/  IMAD.U32 R90, RZ, RZ, UR4 ;  /* 0x00000004ff5a7e24 */ /* 0x000fce000f8e00ff */
.L_x_7:
[----:B------:R-:W-:Y:S02]  /*0bb0*/  ULDC.64 UR4, c[0x0][0x5a0] ;  /* 0x0001680000047ab9 */ /* 0x000fe40000000a00 */
[----:B------:R-:W-:-:S04]  /*0bc0*/  ISETP.NE.U32.AND P0, PT, RZ, UR4, PT ;  /* 0x00000004ff007c0c */ /* 0x000fc8000bf05070 */
[----:B------:R-:W-:-:S13]  /*0bd0*/  ISETP.NE.AND.EX P0, PT, RZ, UR5, PT, P0 ;  /* 0x00000005ff007c0c */ /* 0x000fda000bf05300 */
[----:B------:R-:W-:Y:S05]  /*0be0*/  @!P0 BRA `(.L_x_9) ;  /* 0x00000000001c8947 */ /* 0x000fea0003800000 */
[----:B0-----:R-:W0:Y:S02]  /*0bf0*/  LDC.64 R2, c[0x0][0x5a0] ;  /* 0x00016800ff027b82 */ /* 0x001e240000000a00 */
[----:B0-----:R-:W2:Y:S02]  /*0c00*/  LDG.E.64 R2, desc[UR36][R2.64] ;  /* 0x0000002402027981 */ /* 0x001ea4000c1e1b00 */
[----:B--2---:R-:W-:-:S04]  /*0c10*/  ISETP.NE.U32.AND P0, PT, R2, RZ, PT ;  /* 0x000000ff0200720c */ /* 0x004fc80003f05070 */
[----:B------:R-:W-:-:S13]  /*0c20*/  ISETP.NE.AND.EX P0, PT, R3, RZ, PT, P0 ;  /* 0x000000ff0300720c */ /* 0x000fda0003f05300 */
[----:B------:R-:W-:Y:S05]  /*0c30*/  @!P0 BRA `(.L_x_9) ;  /* 0x0000000000088947 */ /* 0x000fea0003800000 */
[----:B-1----:R0:W5:Y:S01]  /*0c40*/  LD.E R91, desc[UR36][R2.64] ;  /* 0x00000024025b7980 */ /* 0x002162000c101900 */
[----:B------:R-:W-:Y:S05]  /*0c50*/  BRA `(.L_x_10) ;  /* 0x0000000000247947 */ /* 0x000fea0003800000 */
.L_x_9:
[----:B------:R-:W-:Y:S02]  /*0c60*/  ULDC.64 UR4, c[0x0][0x590] ;  /* 0x0001640000047ab9 */ /* 0x000fe40000000a00 */
[----:B------:R-:W-:-:S04]  /*0c70*/  ISETP.NE.U32.AND P0, PT, RZ, UR4, PT ;  /* 0x00000004ff007c0c */ /* 0x000fc8000bf05070 */
[----:B------:R-:W-:-:S13]  /*0c80*/  ISETP.NE.AND.EX P0, PT, RZ, UR5, PT, P0 ;  /* 0x00000005ff007c0c */ /* 0x000fda000bf05300 */
[----:B------:R-:W-:Y:S05]  /*0c90*/  @!P0 BRA `(.L_x_11) ;  /* 0x00000000000c8947 */ /* 0x000fea0003800000 */
[----:B0-----:R-:W1:Y:S02]  /*0ca0*/  LDC.64 R2, c[0x0][0x590] ;  /* 0x00016400ff027b82 */ /* 0x001e640000000a00 */
[----:B-1----:R1:W5:Y:S01]  /*0cb0*/  LDG.E R91, desc[UR36][R2.64] ;  /* 0x00000024025b7981 */ /* 0x002362000c1e1900 */
[----:B------:R-:W-:Y:S05]  /*0cc0*/  BRA `(.L_x_10) ;  /* 0x0000000000087947 */ /* 0x000fea0003800000 */
.L_x_11:
[----:B------:R-:W-:Y:S02]  /*0cd0*/  ULDC UR4, c[0x0][0x584] ;  /* 0x0001610000047ab9 */ /* 0x000fe40000000800 */
[----:B-1----:R-:W-:-:S07]  /*0ce0*/  IMAD.U32 R91, RZ, RZ, UR4 ;  /* 0x00000004ff5b7e24 */ /* 0x002fce000f8e00ff */
.L_x_10:
[----:B01----:R-:W0:Y:S01]  /*0cf0*/  LDC R2, c[0x0][0x65c] ;  /* 0x00019700ff027b82 */ /* 0x003e220000000800 */
[----:B------:R-:W-:Y:S01]  /*0d00*/  ULDC UR6, c[0x0][0x28c] ;  /* 0x0000a30000067ab9 */ /* 0x000fe20000000800 */
[----:B------:R-:W-:Y:S01]  /*0d10*/  ISETP.NE.AND P0, PT, R10, 0x2, PT ;  /* 0x000000020a00780c */ /* 0x000fe20003f05270 */
[----:B------:R-:W-:Y:S01]  /*0d20*/  UIADD3 UR6, UR6, 0x1f, URZ ;  /* 0x0000001f06067890 */ /* 0x000fe2000fffe03f */
[----:B------:R-:W-:Y:S01]  /*0d30*/  IMAD.U32 R10, RZ, RZ, UR12 ;  /* 0x0000000cff0a7e24 */ /* 0x000fe2000f8e00ff */
[----:B------:R-:W-:Y:S01]  /*0d40*/  UMOV UR38, URZ ;  /* 0x0000003f00267c82 */ /* 0x000fe20008000000 */
[----:B------:R-:W-:Y:S01]  /*0d50*/  UMOV UR39, URZ ;  /* 0x0000003f00277c82 */ /* 0x000fe20008000000 */
[----:B------:R-:W-:Y:S01]  /*0d60*/  USHF.R.S32.HI UR7, URZ, 0x1f, UR6 ;  /* 0x0000001f3f077899 */ /* 0x000fe20008011406 */
[----:B------:R-:W-:-:S03]  /*0d70*/  ULDC.64 UR8, c[0x0][0x650] ;  /* 0x0001940000087ab9 */ /* 0x000fc60000000a00 */
[----:B------:R-:W-:-:S04]  /*0d80*/  ULEA.HI UR7, UR7, UR6, URZ, 0x5 ;  /* 0x0000000607077291 */ /* 0x000fc8000f8f283f */
[----:B------:R-:W-:Y:S01]  /*0d90*/  USHF.R.S32.HI UR40, URZ, 0x5, UR7 ;  /* 0x000000053f287899 */ /* 0x000fe20008011407 */
[----:B0-----:R-:W-:-:S13]  /*0da0*/  ISETP.NE.AND P1, PT, R2, 0x1, PT ;  /* 0x000000010200780c */ /* 0x001fda0003f25270 */
[----:B------:R-:W0:Y:S01]  /*0db0*/  @P1 LDC R17, c[0x0][0x10] ;  /* 0x00000400ff111b82 */ /* 0x000e220000000800 */
[----:B------:R-:W-:Y:S02]  /*0dc0*/  @P1 IMAD.MOV.U32 R7, RZ, RZ, RZ ;  /* 0x000000ffff071224 */ /* 0x000fe400078e00ff */
[----:B------:R-:W-:-:S05]  /*0dd0*/  @P1 IMAD.MOV.U32 R11, RZ, RZ, RZ ;  /* 0x000000ffff0b1224 */ /* 0x000fca00078e00ff */
[----:B------:R-:W1:Y:S01]  /*0de0*/  @!P1 LDC R3, c[0x0][0xc] ;  /* 0x00000300ff039b82 */ /* 0x000e620000000800 */
[----:B------:R-:W-:Y:S01]  /*0df0*/  ULDC UR4, c[0x0][0xc] ;  /* 0x0000030000047ab9 */ /* 0x000fe20000000800 */
[----:B------:R-:W-:Y:S02]  /*0e00*/  ULDC UR5, c[0x0][0x10] ;  /* 0x0000040000057ab9 */ /* 0x000fe40000000800 */
[----:B------:R-:W-:-:S04]  /*0e10*/  UIMAD.WIDE.U32 UR4, UR4, UR5, URZ ;  /* 0x00000005040472a5 */ /* 0x000fc8000f8e003f */
[----:B------:R-:W2:Y:S01]  /*0e20*/  LDC R0, c[0x0][0x14] ;  /* 0x00000500ff007b82 */ /* 0x000ea20000000800 */
[----:B0-----:R-:W-:-:S04]  /*0e30*/  @P1 IMAD.WIDE.U32 R16, R17, UR12, R6 ;  /* 0x0000000c11101c25 */ /* 0x001fc8000f8e0006 */
[----:B------:R-:W-:Y:S02]  /*0e40*/  @P1 IMAD.IADD R17, R17, 0x1, R11 ;  /* 0x0000000111111824 */ /* 0x000fe400078e020b */
[----:B------:R-:W-:Y:S02]  /*0e50*/  IMAD.MOV.U32 R11, RZ, RZ, RZ ;  /* 0x000000ffff0b7224 */ /* 0x000fe400078e00ff */
[----:B-1----:R-:W-:-:S04]  /*0e60*/  @!P1 IMAD.WIDE.U32 R10, R6, R3, R10 ;  /* 0x00000003060a9225 */ /* 0x002fc800078e000a */
[----:B------:R-:W-:Y:S02]  /*0e70*/  @!P1 IMAD.MOV.U32 R16, RZ, RZ, R10 ;  /* 0x000000ffff109224 */ /* 0x000fe400078e000a */
[----:B--2---:R-:W-:-:S04]  /*0e80*/  IMAD.WIDE.U32 R12, R0, UR4, RZ ;  /* 0x00000004000c7c25 */ /* 0x004fc8000f8e00ff */
[----:B------:R-:W-:Y:S01]  /*0e90*/  IMAD R3, R0, UR5, RZ ;  /* 0x0000000500037c24 */ /* 0x000fe2000f8e02ff */
[----:B------:R0:W-:Y:S01]  /*0ea0*/  STL.64 [R1], R12 ;  /* 0x0000000c01007387 */ /* 0x0001e20000100a00 */
[----:B------:R-:W-:Y:S02]  /*0eb0*/  @!P1 IMAD.MOV.U32 R17, RZ, RZ, R11 ;  /* 0x000000ffff119224 */ /* 0x000fe400078e000b */
[----:B------:R-:W-:Y:S01]  /*0ec0*/  IMAD.IADD R0, R13, 0x1, R3 ;  /* 0x000000010d007824 */ /* 0x000fe200078e0203 */
[----:B------:R-:W-:Y:S06]  /*0ed0*/  @P0 BRA `(.L_x_12) ;  /* 0x0000000000200947 */ /* 0x000fec0003800000 */
[----:B------:R-:W-:Y:S01]  /*0ee0*/  UISETP.GE.U32.AND UP0, UPT, UR40, 0x9, UPT ;  /* 0x000000092800788c */ /* 0x000fe2000bf06070 */
[----:B------:R-:W-:Y:S01]  /*0ef0*/  IADD3 R16, P0, R16, R12, RZ ;  /* 0x0000000c10107210 */ /* 0x000fe20007f1e0ff */
[----:B------:R-:W-:Y:S01]  /*0f00*/  UIMAD.WIDE.U32 UR4, UR40, 0x38e38e39, URZ ;  /* 0x38e38e39280478a5 */ /* 0x000fe2000f8e003f */
[----:B------:R-:W-:-:S03]  /*0f10*/  UMOV UR39, URZ ;  /* 0x0000003f00277c82 */ /* 0x000fc60008000000 */
[----:B------:R-:W-:Y:S01]  /*0f20*/  USHF.R.U32.HI UR4, URZ, 0x1, UR5 ;  /* 0x000000013f047899 */ /* 0x000fe20008011605 */
[----:B------:R-:W-:-:S03]  /*0f30*/  IMAD.X R17, R0, 0x1, R17, P0 ;  /* 0x0000000100117824 */ /* 0x000fc600000e0611 */
[----:B------:R-:W-:Y:S02]  /*0f40*/  UIMAD UR38, UR4, -0x9, UR40 ;  /* 0xfffffff7042678a4 */ /* 0x000fe4000f8e0228 */
[----:B------:R-:W-:-:S12]  /*0f50*/  @UP0 ULOP3.LUT UR39, UR4, 0x1, URZ, 0xc0, !UPT ;  /* 0x0000000104270892 */ /* 0x000fd8000f8ec03f */
.L_x_12:
[----:B------:R-:W-:Y:S01]  /*0f60*/  ISETP.GE.U32.AND P0, PT, R16, UR8, PT ;  /* 0x0000000810007c0c */ /* 0x000fe2000bf06070 */
[----:B------:R-:W-:Y:S01]  /*0f70*/  IMAD.MOV.U32 R22, RZ, RZ, -0x1 ;  /* 0xffffffffff167424 */ /* 0x000fe200078e00ff */
[----:B------:R-:W-:Y:S01]  /*0f80*/  PRMT R3, RZ, 0x7610, R3 ;  /* 0x00007610ff037816 */ /* 0x000fe20000000003 */
[----:B------:R-:W-:Y:S01]  /*0f90*/  IMAD.MOV.U32 R18, RZ, RZ, -0x1 ;  /* 0xffffffffff127424 */ /* 0x000fe200078e00ff */
[----:B------:R-:W-:Y:S01]  /*0fa0*/  ISETP.GE.U32.AND.EX P0, PT, R17, UR9, PT, P0 ;  /* 0x0000000911007c0c */ /* 0x000fe2000bf06100 */
[----:B------:R-:W-:-:S12]  /*0fb0*/  IMAD.MOV.U32 R19, RZ, RZ, -0x1 ;  /* 0xffffffffff137424 */ /* 0x000fd800078e00ff */
[----:B------:R-:W-:Y:S05]  /*0fc0*/  @P0 BRA `(.L_x_13) ;  /* 0x0000000400280947 */ /* 0x000fea0003800000 */
[----:B------:R-:W1:Y:S01]  /*0fd0*/  LDC.64 R26, c[0x0][0x628] ;  /* 0x00018a00ff1a7b82 */ /* 0x000e620000000a00 */
[----:B------:R-:W-:Y:S02]  /*0fe0*/  IMAD.MOV.U32 R10, RZ, RZ, R16 ;  /* 0x000000ffff0a7224 */ /* 0x000fe400078e0010 */
[----:B------:R-:W-:-:S05]  /*0ff0*/  IMAD.MOV.U32 R11, RZ, RZ, R17 ;  /* 0x000000ffff0b7224 */ /* 0x000fca00078e0011 */
[----:B------:R-:W2:Y:S08]  /*1000*/  LDC R18, c[0x0][0x630] ;  /* 0x00018c00ff127b82 */ /* 0x000eb00000000800 */
[----:B------:R-:W3:Y:S01]  /*1010*/  LDC.64 R28, c[0x0][0x620] ;  /* 0x00018800ff1c7b82 */ /* 0x000ee20000000a00 */
[----:B-1----:R-:W-:-:S04]  /*1020*/  ISETP.NE.U32.AND P0, PT, R26, RZ, PT ;  /* 0x000000ff1a00720c */ /* 0x002fc80003f05070 */
[----:B------:R-:W-:-:S13]  /*1030*/  ISETP.NE.AND.EX P0, PT, R27, RZ, PT, P0 ;  /* 0x000000ff1b00720c */ /* 0x000fda0003f05300 */
[----:B--23--:R-:W-:Y:S05]  /*1040*/  @!P0 BRA `(.L_x_14) ;  /* 0x0000000000288947 */ /* 0x00cfea0003800000 */
[----:B------:R-:W1:Y:S02]  /*1050*/  LDC R3, c[0x0][0x634] ;  /* 0x00018d00ff037b82 */ /* 0x000e640000000800 */
[----:B-1----:R-:W-:-:S05]  /*1060*/  IADD3 R3, P0, R16, R3, RZ ;  /* 0x0000000310037210 */ /* 0x002fca0007f1e0ff */
[----:B------:R-:W-:-:S04]  /*1070*/  IMAD.X R19, RZ, RZ, R17, P0 ;  /* 0x000000ffff137224 */ /* 0x000fc800000e0611 */
[----:B------:R-:W-:-:S04]  /*1080*/  IMAD.WIDE.U32 R10, R19, R26, RZ ;  /* 0x0000001a130a7225 */ /* 0x000fc800078e00ff */
[----:B0-----:R-:W-:-:S04]  /*1090*/  IMAD.WIDE.U32 R12, P0, R3, R27, R10 ;  /* 0x0000001b030c7225 */ /* 0x001fc8000780000a */
[----:B------:R-:W-:-:S04]  /*10a0*/  IMAD.WIDE.U32 R10, R3, R26, RZ ;  /* 0x0000001a030a7225 */ /* 0x000fc800078e00ff */
[----:B------:R-:W-:Y:S01]  /*10b0*/  IMAD.X R15, RZ, RZ, RZ, P0 ;  /* 0x000000ffff0f7224 */ /* 0x000fe200000e06ff */
[----:B------:R-:W-:Y:S01]  /*10c0*/  IADD3 RZ, P0, R11, R12, RZ ;  /* 0x0000000c0bff7210 */ /* 0x000fe20007f1e0ff */
[----:B------:R-:W-:-:S04]  /*10d0*/  IMAD.MOV.U32 R14, RZ, RZ, R13 ;  /* 0x000000ffff0e7224 */ /* 0x000fc800078e000d */
[----:B------:R-:W-:-:S08]  /*10e0*/  IMAD.WIDE.U32.X R10, R19, R27, R14, P0 ;  /* 0x0000001b130a7225 */ /* 0x000fd000000e040e */
.L_x_14:
[----:B------:R-:W1:Y:S01]  /*10f0*/  LDC.64 R30, c[0x0][0x640] ;  /* 0x00019000ff1e7b82 */ /* 0x000e620000000a00 */
[-CC-:B------:R-:W-:Y:S01]  /*1100*/  SHF.R.U64 R33, R10, R18.reuse, R11.reuse ;  /* 0x000000120a217219 */ /* 0x180fe2000000120b */
[----:B------:R-:W-:Y:S01]  /*1110*/  IMAD.MOV.U32 R32, RZ, RZ, 0x1 ;  /* 0x00000001ff207424 */ /* 0x000fe200078e00ff */
[----:B------:R-:W-:Y:S02]  /*1120*/  SHF.R.U32.HI R3, RZ, R18, R11 ;  /* 0x00000012ff037219 */ /* 0x000fe4000001160b */
[----:B0-----:R-:W-:-:S03]  /*1130*/  IADD3 R13, P0, RZ, -R33, RZ ;  /* 0x80000021ff0d7210 */ /* 0x001fc60007f1e0ff */
[----:B------:R-:W0:Y:S02]  /*1140*/  LDC R14, c[0x0][0x618] ;  /* 0x00018600ff0e7b82 */ /* 0x000e240000000800 */
[----:B------:R-:W-:Y:S02]  /*1150*/  IMAD.X R3, RZ, RZ, ~R3, P0 ;  /* 0x000000ffff037224 */ /* 0x000fe400000e0e03 */
[----:B------:R-:W-:-:S04]  /*1160*/  IMAD.WIDE.U32 R10, R13, R28, R16 ;  /* 0x0000001c0d0a7225 */ /* 0x000fc800078e0010 */
[----:B------:R-:W2:Y:S01]  /*1170*/  LDC R15, c[0x0][0x608] ;  /* 0x00018200ff0f7b82 */ /* 0x000ea20000000800 */
[----:B------:R-:W-:-:S04]  /*1180*/  IMAD R12, R3, R28, RZ ;  /* 0x0000001c030c7224 */ /* 0x000fc800078e02ff */
[----:B------:R-:W-:Y:S02]  /*1190*/  IMAD R3, R13, R29, R12 ;  /* 0x0000001d0d037224 */ /* 0x000fe400078e020c */
[----:B------:R-:W-:Y:S01]  /*11a0*/  IMAD.MOV.U32 R12, RZ, RZ, -0x1 ;  /* 0xffffffffff0c7424 */ /* 0x000fe200078e00ff */
[----:B------:R-:W3:Y:S01]  /*11b0*/  LDC R27, c[0x0][0x658] ;  /* 0x00019600ff1b7b82 */ /* 0x000ee20000000800 */
[----:B------:R-:W-:Y:S01]  /*11c0*/  IMAD.IADD R3, R11, 0x1, R3 ;  /* 0x000000010b037824 */ /* 0x000fe200078e0203 */
[----:B-1----:R-:W-:-:S04]  /*11d0*/  ISETP.NE.U32.AND P0, PT, R30, RZ, PT ;  /* 0x000000ff1e00720c */ /* 0x002fc80003f05070 */
[----:B------:R-:W-:Y:S02]  /*11e0*/  ISETP.NE.AND.EX P0, PT, R31, RZ, PT, P0 ;  /* 0x000000ff1f00720c */ /* 0x000fe40003f05300 */
[----:B------:R-:W1:Y:S01]  /*11f0*/  LDC R26, c[0x0][0x600] ;  /* 0x00018000ff1a7b82 */ /* 0x000e620000000800 */
[-CC-:B0-----:R-:W-:Y:S02]  /*1200*/  SHF.R.U64 R25, R10, R14.reuse, R3.reuse ;  /* 0x0000000e0a197219 */ /* 0x181fe40000001203 */
[----:B------:R-:W-:-:S05]  /*1210*/  SHF.R.U32.HI R10, RZ, R14, R3 ;  /* 0x0000000eff0a7219 */ /* 0x000fca0000011603 */
[----:B------:R-:W0:Y:S01]  /*1220*/  LDC R22, c[0x0][0x648] ;  /* 0x00019200ff167b82 */ /* 0x000e220000000800 */
[-CC-:B--2---:R-:W-:Y:S02]  /*1230*/  SHF.R.U64 R35, R25, R15.reuse, R10.reuse ;  /* 0x0000000f19237219 */ /* 0x184fe4000000120a */
[----:B------:R-:W-:-:S05]  /*1240*/  SHF.R.U32.HI R10, RZ, R15, R10 ;  /* 0x0000000fff0a7219 */ /* 0x000fca000001160a */
[----:B------:R-:W2:Y:S01]  /*1250*/  LDC R28, c[0x0][0x638] ;  /* 0x00018e00ff1c7b82 */ /* 0x000ea20000000800 */
[-CC-:B---3--:R-:W-:Y:S02]  /*1260*/  SHF.R.U64 R34, R35, R27.reuse, R10.reuse ;  /* 0x0000001b23227219 */ /* 0x188fe4000000120a */
[-C--:B------:R-:W-:Y:S02]  /*1270*/  SHF.L.U32 R3, R12, R27.reuse, RZ ;  /* 0x0000001b0c037219 */ /* 0x080fe400000006ff */
[----:B------:R-:W-:Y:S01]  /*1280*/  SHF.R.U32.HI R11, RZ, R27, R10 ;  /* 0x0000001bff0b7219 */ /* 0x000fe2000001160a */
[----:B------:R-:W-:Y:S01]  /*1290*/  IMAD.MOV.U32 R10, RZ, RZ, R34 ;  /* 0x000000ffff0a7224 */ /* 0x000fe200078e0022 */
[----:B------:R-:W-:Y:S01]  /*12a0*/  LOP3.LUT R18, RZ, R3, RZ, 0x33, !PT ;  /* 0x00000003ff127212 */ /* 0x000fe200078e33ff */
[----:B------:R-:W3:Y:S01]  /*12b0*/  LDC R29, c[0x0][0x610] ;  /* 0x00018400ff1d7b82 */ /* 0x000ee20000000800 */
[----:B------:R-:W-:Y:S05]  /*12c0*/  @!P0 BRA `(.L_x_15) ;  /* 0x0000000000288947 */ /* 0x000fea0003800000 */
[----:B------:R-:W4:Y:S02]  /*12d0*/  LDC R3, c[0x0][0x64c] ;  /* 0x00019300ff037b82 */ /* 0x000f240000000800 */
[----:B----4-:R-:W-:-:S05]  /*12e0*/  IADD3 R3, P0, R34, R3, RZ ;  /* 0x0000000322037210 */ /* 0x010fca0007f1e0ff */
[----:B------:R-:W-:-:S04]  /*12f0*/  IMAD.X R19, RZ, RZ, R11, P0 ;  /* 0x000000ffff137224 */ /* 0x000fc800000e060b */
[----:B------:R-:W-:-:S04]  /*1300*/  IMAD.WIDE.U32 R10, R19, R30, RZ ;  /* 0x0000001e130a7225 */ /* 0x000fc800078e00ff */
[----:B------:R-:W-:-:S04]  /*1310*/  IMAD.WIDE.U32 R12, P0, R3, R31, R10 ;  /* 0x0000001f030c7225 */ /* 0x000fc8000780000a */
[----:B------:R-:W-:-:S04]  /*1320*/  IMAD.WIDE.U32 R10, R3, R30, RZ ;  /* 0x0000001e030a7225 */ /* 0x000fc800078e00ff */
[----:B------:R-:W-:Y:S01]  /*1330*/  IMAD.X R15, RZ, RZ, RZ, P0 ;  /* 0x000000ffff0f7224 */ /* 0x000fe200000e06ff */
[----:B------:R-:W-:Y:S01]  /*1340*/  IADD3 RZ, P0, R11, R12, RZ ;  /* 0x0000000c0bff7210 */ /* 0x000fe20007f1e0ff */
[----:B------:R-:W-:-:S04]  /*1350*/  IMAD.MOV.U32 R14, RZ, RZ, R13 ;  /* 0x000000ffff0e7224 */ /* 0x000fc800078e000d */
[----:B------:R-:W-:-:S08]  /*1360*/  IMAD.WIDE.U32.X R10, R19, R31, R14, P0 ;  /* 0x0000001f130a7225 */ /* 0x000fd000000e040e */
.L_x_15:
[----:B0-----:R-:W-:Y:S01]  /*1370*/  SHF.R.U64 R7, R10, R22, R11 ;  /* 0x000000160a077219 */ /* 0x001fe2000000120b */
[----:B-1----:R-:W-:Y:S01]  /*1380*/  VIADD R10, R26, 0xffffffff ;  /* 0xffffffff1a0a7836 */ /* 0x002fe20000000000 */
[----:B------:R-:W-:Y:S01]  /*1390*/  SHF.L.U32 R3, R32, R27, RZ ;  /* 0x0000001b20037219 */ /* 0x000fe200000006ff */
[----:B------:R-:W-:Y:S01]  /*13a0*/  @P1 IMAD R20, R21, R24, R6 ;  /* 0x0000001815141224 */ /* 0x000fe200078e0206 */
[----:B------:R-:W-:Y:S01]  /*13b0*/  LOP3.LUT R18, R35, R18, RZ, 0xc0, !PT ;  /* 0x0000001223127212 */ /* 0x000fe200078ec0ff */
[----:B------:R-:W-:Y:S01]  /*13c0*/  IMAD.MOV R11, RZ, RZ, -R7 ;  /* 0x000000ffff0b7224 */ /* 0x000fe200078e0a07 */
[----:B------:R-:W-:Y:S01]  /*13d0*/  LOP3.LUT R10, R25, R10, RZ, 0xc0, !PT ;  /* 0x0000000a190a7212 */ /* 0x000fe200078ec0ff */
[----:B------:R-:W-:Y:S02]  /*13e0*/  IMAD.MOV.U32 R6, RZ, RZ, 0x1 ;  /* 0x00000001ff067424 */ /* 0x000fe400078e00ff */
[----:B------:R-:W-:Y:S02]  /*13f0*/  IMAD R7, R3, R7, R18 ;  /* 0x0000000703077224 */ /* 0x000fe400078e0212 */
[----:B--2---:R-:W-:-:S02]  /*1400*/  IMAD R3, R11, R28, R34 ;  /* 0x0000001c0b037224 */ /* 0x004fc400078e0222 */
[----:B---3--:R-:W-:Y:S02]  /*1410*/  IMAD R22, R7, R29, R20 ;  /* 0x0000001d07167224 */ /* 0x008fe400078e0214 */
[----:B------:R-:W-:Y:S01]  /*1420*/  IMAD R7, R3, R26, R10 ;  /* 0x0000001a03077224 */ /* 0x000fe200078e020a */
[----:B------:R-:W-:Y:S01]  /*1430*/  PRMT R3, R6, 0x7610, R3 ;  /* 0x0000761006037816 */ /* 0x000fe20000000003 */
[----:B------:R-:W-:-:S03]  /*1440*/  IMAD.MOV.U32 R19, RZ, RZ, R33 ;  /* 0x000000ffff137224 */ /* 0x000fc600078e0021 */
[----:B------:R-:W-:Y:S02]  /*1450*/  SEL R18, R7, R22, !P1 ;  /* 0x0000001607127207 */ /* 0x000fe40004800000 */
[----:B------:R-:W-:-:S07]  /*1460*/  SEL R22, R22, R7, !P1 ;  /* 0x0000000716167207 */ /* 0x000fce0004800000 */
.L_x_13:
[----:B------:R-:W-:Y:S05]  /*1470*/  @!P2 BRA `(.L_x_16) ;  /* 0x00000000000ca947 */ /* 0x000fea0003800000 */
[----:B------:R-:W-:Y:S01]  /*1480*/  UCGABAR_WAIT ;  /* 0x0000000000007dc7 */ /* 0x000fe20008000000 */
[----:B------:R-:W-:Y:S01]  /*1490*/  CCTL.IVALL ;  /* 0x00000000ff00798f */ /* 0x000fe20002000000 */
[----:B------:R-:W-:Y:S05]  /*14a0*/  BRA `(.L_x_17) ;  /* 0x0000000000047947 */ /* 0x000fea0003800000 */
.L_x_16:
[----:B------:R-:W-:Y:S06]  /*14b0*/  BAR.SYNC.DEFER_BLOCKING 0x0 ;  /* 0x0000000000007b1d */ /* 0x000fec0000010000 */
.L_x_17:
[----:B------:R-:W-:Y:S05]  /*14c0*/  @!P3 BRA `(.L_x_18) ;  /* 0x00000054007cb947 */ /* 0x000fea0003800000 */
[----:B------:R-:W-:-:S13]  /*14d0*/  ISETP.GT.U32.AND P0, PT, R36, 0x1, PT ;  /* 0x000000012400780c */ /* 0x000fda0003f04070 */
[----:B------:R-:W-:Y:S05]  /*14e0*/  @P0 EXIT ;  /* 0x000000000000094d */ /* 0x000fea0003800000 */
.L_x_19:
[----:B------:R-:W-:-:S08]  /*14f0*/  NOP ;  /* 0x0000000000007918 */ /* 0x000fd00000000000 */
[----:B------:R-:W1:Y:S02]  /*1500*/  USETMAXREG.TRY_ALLOC.CTAPOOL UP0, 0xe8 ;  /* 0x000000e8000079c8 */ /* 0x000e640008000600 */
[----:B-1----:R-:W-:-:S13]  /*1510*/  PLOP3.LUT P0, PT, PT, PT, UP0, 0x80, 0x0 ;  /* 0x000000000000781c */ /* 0x002fda0003f0f008 */
[----:B------:R-:W-:Y:S05]  /*1520*/  @!P0 BRA `(.L_x_19) ;  /* 0xfffffffc00f08947 */ /* 0x000fea000383ffff */
[----:B------:R-:W-:-:S13]  /*1530*/  LOP3.LUT P0, RZ, R3, 0xff, RZ, 0xc0, !PT ;  /* 0x000000ff03ff7812 */ /* 0x000fda000780c0ff */
[----:B------:R-:W-:Y:S05]  /*1540*/  @!P0 EXIT ;  /* 0x000000000000894d */ /* 0x000fea0003800000 */
[----:B------:R-:W2:Y:S01]  /*1550*/  LDL.64 R10, [R1] ;  /* 0x00000000010a7983 */ /* 0x000ea20000100a00 */
[CC--:B------:R-:W-:Y:S01]  /*1560*/  LEA.HI R3, R8.reuse, R5.reuse, RZ, 0x2 ;  /* 0x0000000508037211 */ /* 0x0c0fe200078f10ff */
[----:B------:R-:W1:Y:S01]  /*1570*/  S2UR UR4, SR_CgaCtaId ;  /* 0x00000000000479c3 */ /* 0x000e620000008800 */
[----:B------:R-:W-:Y:S01]  /*1580*/  LEA.HI R8, R8, R5, RZ, 0x5 ;  /* 0x0000000508087211 */ /* 0x000fe200078f28ff */
[----:B------:R-:W-:Y:S01]  /*1590*/  UISETP.LT.AND UP0, UPT, UR40, 0x1, UPT ;  /* 0x000000012800788c */ /* 0x000fe2000bf01270 */
[--C-:B------:R-:W-:Y:S01]  /*15a0*/  SHF.R.S32.HI R92, RZ, 0x2, R3.reuse ;  /* 0x00000002ff5c7819 */ /* 0x100fe20000011403 */
[----:B------:R-:W-:Y:S01]  /*15b0*/  UIADD3 UR5, UR43, -0x1, URZ ;  /* 0xffffffff2b057890 */ /* 0x000fe2000fffe03f */
[----:B------:R-:W-:Y:S01]  /*15c0*/  SHF.R.S32.HI R7, RZ, 0x1f, R3 ;  /* 0x0000001fff077819 */ /* 0x000fe20000011403 */
[----:B------:R-:W-:Y:S01]  /*15d0*/  USEL UR42, UR40, 0x1, UP0 ;  /* 0x00000001282a7887 */ /* 0x000fe20008000000 */
[----:B------:R-:W-:Y:S01]  /*15e0*/  LOP3.LUT R4, R3, 0xfffffffc, RZ, 0xc0, !PT ;  /* 0xfffffffc03047812 */ /* 0x000fe200078ec0ff */
[----:B------:R-:W3:Y:S01]  /*15f0*/  LDC R98, c[0x0][0x658] ;  /* 0x00019600ff627b82 */ /* 0x000ee20000000800 */
[----:B------:R-:W-:Y:S01]  /*1600*/  LEA.HI R7, R7, R92, RZ, 0x3 ;  /* 0x0000005c07077211 */ /* 0x000fe200078f18ff */
[----:B------:R-:W-:Y:S01]  /*1610*/  UMOV UR41, 0x400 ;  /* 0x0000040000297882 */ /* 0x000fe20000000000 */
[----:B------:R-:W-:Y:S01]  /*1620*/  SHF.R.S32.HI R3, RZ, 0x5, R8 ;  /* 0x00000005ff037819 */ /* 0x000fe20000011408 */
[----:B------:R-:W-:Y:S01]  /*1630*/  UISETP.NE.AND UP0, UPT, UR5, URZ, UPT ;  /* 0x0000003f0500728c */ /* 0x000fe2000bf05270 */
[----:B------:R-:W-:Y:S01]  /*1640*/  LOP3.LUT R7, R7, 0xfffffff8, RZ, 0xc0, !PT ;  /* 0xfffffff807077812 */ /* 0x000fe200078ec0ff */
[----:B------:R-:W-:Y:S01]  /*1650*/  IMAD.IADD R4, R5, 0x1, -R4 ;  /* 0x0000000105047824 */ /* 0x000fe200078e0a04 */
[----:B------:R-:W-:Y:S01]  /*1660*/  ULDC UR6, c[0x0][0x284] ;  /* 0x0000a10000067ab9 */ /* 0x000fe20000000800 */
[----:B------:R-:W4:Y:S01]  /*1670*/  LDC.64 R96, c[0x0][0x5c8] ;  /* 0x00017200ff607b82 */ /* 0x000f220000000a00 */
[----:B------:R-:W-:Y:S01]  /*1680*/  IMAD.MOV.U32 R5, RZ, RZ, 0x1 ;  /* 0x00000001ff057424 */ /* 0x000fe200078e00ff */
[----:B------:R-:W-:Y:S01]  /*1690*/  LOP3.LUT R104, R23, 0x1, RZ, 0xfc, !PT ;  /* 0x0000000117687812 */ /* 0x000fe200078efcff */
[----:B------:R-:W-:Y:S01]  /*16a0*/  IMAD.IADD R92, R92, 0x1, -R7 ;  /* 0x000000015c5c7824 */ /* 0x000fe200078e0a07 */
[----:B------:R-:W-:Y:S01]  /*16b0*/  USHF.L.U32 UR45, UR40, 0x1, URZ ;  /* 0x00000001282d7899 */ /* 0x000fe2000800063f */
[----:B------:R-:W-:Y:S01]  /*16c0*/  IMAD.SHL.U32 R94, R4, 0x2, RZ ;  /* 0x00000002045e7824 */ /* 0x000fe200078e00ff */
[----:B------:R-:W-:Y:S01]  /*16d0*/  UIADD3 UR42, -UR42, UR40, URZ ;  /* 0x000000282a2a7290 */ /* 0x000fe2000fffe13f */
[--C-:B------:R-:W-:Y:S01]  /*16e0*/  IMAD R103, R3, -0x10, -R92.reuse ;  /* 0xfffffff003677824 */ /* 0x100fe200078e0a5c */
[----:B------:R-:W0:Y:S01]  /*16f0*/  LDC R99, c[0x0][0x288] ;  /* 0x0000a200ff637b82 */ /* 0x000e220000000800 */
[----:B------:R-:W-:Y:S01]  /*1700*/  SHF.R.S32.HI R93, RZ, 0x1f, R92 ;  /* 0x0000001fff5d7819 */ /* 0x000fe2000001145c */
[----:B-1----:R-:W-:Y:S01]  /*1710*/  ULEA UR41, UR4, UR41, 0x18 ;  /* 0x0000002904297291 */ /* 0x002fe2000f8ec03f */
[----:B------:R-:W-:Y:S01]  /*1720*/  SHF.R.S32.HI R95, RZ, 0x1f, R94 ;  /* 0x0000001fff5f7819 */ /* 0x000fe2000001145e */
[----:B------:R-:W-:Y:S01]  /*1730*/  USHF.L.U32 UR4, UR5, 0x3, URZ ;  /* 0x0000000305047899 */ /* 0x000fe2000800063f */
[----:B------:R-:W-:Y:S01]  /*1740*/  VIADD R103, R103, UR6 ;  /* 0x0000000667677c36 */ /* 0x000fe20008000000 */
[----:B------:R-:W-:Y:S01]  /*1750*/  USEL UR5, URZ, 0x1, UP0 ;  /* 0x000000013f057887 */ /* 0x000fe20008000000 */
[----:B------:R-:W-:Y:S01]  /*1760*/  IMAD.WIDE R92, R3, 0x10, R92 ;  /* 0x00000010035c7825 */ /* 0x000fe200078e025c */
[----:B------:R-:W1:Y:S01]  /*1770*/  LDC R101, c[0x0][0x600] ;  /* 0x00018000ff657b82 */ /* 0x000e620000000800 */
[----:B------:R-:W-:-:S02]  /*1780*/  UIADD3 UR46, UR41, 0xa0, URZ ;  /* 0x000000a0292e7890 */ /* 0x000fc4000fffe03f */
[----:B------:R-:W-:Y:S01]  /*1790*/  IMAD.MOV.U32 R3, RZ, RZ, -0x1 ;  /* 0xffffffffff037424 */ /* 0x000fe200078e00ff */
[----:B------:R-:W-:Y:S01]  /*17a0*/  ULOP3.LUT UR4, UR4, 0x8, URZ, 0xc0, !UPT ;  /* 0x0000000804047892 */ /* 0x000fe2000f8ec03f */
[----:B------:R-:W-:Y:S01]  /*17b0*/  IMAD.U32 R105, RZ, RZ, UR5 ;  /* 0x00000005ff697e24 */ /* 0x000fe2000f8e00ff */
[----:B------:R-:W-:Y:S02]  /*17c0*/  ULEA UR43, UR43, UR46, 0x3 ;  /* 0x0000002e2b2b7291 */ /* 0x000fe4000f8e183f */
[-C--:B---3--:R-:W-:Y:S01]  /*17d0*/  SHF.L.U32 R3, R3, R98.reuse, RZ ;  /* 0x0000006203037219 */ /* 0x088fe200000006ff */
[----:B------:R-:W-:Y:S01]  /*17e0*/  ULOP3.LUT UR47, UR4, 0x8, URZ, 0x3c, !UPT ;  /* 0x00000008042f7892 */ /* 0x000fe2000f8e3c3f */
[C---:B----4-:R-:W-:Y:S01]  /*17f0*/  SHF.L.U64.HI R97, R96.reuse, 0x3, R97 ;  /* 0x0000000360617819 */ /* 0x050fe20000010261 */
[----:B------:R-:W-:Y:S01]  /*1800*/  IMAD.SHL.U32 R96, R96, 0x8, RZ ;  /* 0x0000000860607824 */ /* 0x000fe200078e00ff */
[----:B------:R-:W-:Y:S01]  /*1810*/  SHF.L.U32 R98, R5, R98, RZ ;  /* 0x0000006205627219 */ /* 0x000fe200000006ff */
[----:B------:R-:W-:Y:S01]  /*1820*/  ULOP3.LUT UR44, UR4, 0x18, URZ, 0x3c, !UPT ;  /* 0x00000018042c7892 */ /* 0x000fe2000f8e3c3f */
[----:B------:R-:W-:Y:S01]  /*1830*/  LOP3.LUT R102, RZ, R3, RZ, 0x33, !PT ;  /* 0x00000003ff667212 */ /* 0x000fe200078e33ff */
[----:B0-----:R-:W-:-:S02]  /*1840*/  IMAD R99, R4, -0x2, R99 ;  /* 0xfffffffe04637824 */ /* 0x001fc400078e0263 */
[----:B-1----:R-:W-:Y:S01]  /*1850*/  VIADD R101, R101, 0xffffffff ;  /* 0xffffffff65657836 */ /* 0x002fe20000000000 */
[----:B--2---:R-:W-:-:S07]  /*1860*/  SHF.L.U64.HI R100, R10, 0x1, R0 ;  /* 0x000000010a647819 */ /* 0x004fce0000010200 */
.L_x_167:
[----:B------:R-:W-:-:S04]  /*1870*/  SHF.L.U32 R0, R105, 0x1f, RZ ;  /* 0x0000001f69007819 */ /* 0x000fc800000006ff */
[----:B------:R-:W0:Y:S02]  /*1880*/  SYNCS.PHASECHK.TRANS64.TRYWAIT P0, [UR43+-0x8], R0 ;  /* 0xfffff800ff0075a7 */ /* 0x000e24000800016b */
[----:B01-34-:R-:W-:Y:S05]  /*1890*/  @!P0 BRA `(.L_x_20) ;  /* 0x0000006400448947 */ /* 0x01bfea0003800000 */
.L_x_194:
[----:B------:R-:W-:Y:S02]  /*18a0*/  ULDC UR4, c[0x0][0x28c] ;  /* 0x0000a30000047ab9 */ /* 0x000fe40000000800 */
[----:B------:R-:W-:-:S13]  /*18b0*/  ISETP.LT.AND P0, PT, RZ, UR4, PT ;  /* 0x00000004ff007c0c */ /* 0x000fda000bf01270 */
[----:B------:R-:W-:Y:S05]  /*18c0*/  @P0 BRA `(.L_x_21) ;  /* 0x0000000000400947 */ /* 0x000fea0003800000 */
[----:B0-----:R-:W-:Y:S01]  /*18d0*/  MOV R0, 0x0 ;  /* 0x0000000000007802 */ /* 0x001fe20000000f00 */
[----:B------:R-:W-:Y:S01]  /*18e0*/  ULDC.64 UR4, c[0x4][0x68] ;  /* 0x01001a0000047ab9 */ /* 0x000fe20000000a00 */
[----:B------:R-:W-:Y:S01]  /*18f0*/  ULDC.64 UR6, c[0x4][0x8] ;  /* 0x0100020000067ab9 */ /* 0x000fe20000000a00 */
[----:B------:R-:W-:Y:S01]  /*1900*/  IMAD.U32 R4, RZ, RZ, UR4 ;  /* 0x00000004ff047e24 */ /* 0x000fe2000f8e00ff */
[----:B------:R0:W1:Y:S01]  /*1910*/  LDC.64 R14, c[0x4][R0] ;  /* 0x01000000000e7b82 */ /* 0x0000620000000a00 */
[----:B------:R-:W-:Y:S01]  /*1920*/  IMAD.U32 R5, RZ, RZ, UR5 ;  /* 0x00000005ff057e24 */ /* 0x000fe2000f8e00ff */
[----:B------:R-:W-:Y:S01]  /*1930*/  ULDC.64 UR4, c[0x4][0x70] ;  /* 0x01001c0000047ab9 */ /* 0x000fe20000000a00 */
[----:B------:R-:W-:Y:S02]  /*1940*/  IMAD.U32 R10, RZ, RZ, UR6 ;  /* 0x00000006ff0a7e24 */ /* 0x000fe4000f8e00ff */
[----:B------:R-:W-:Y:S02]  /*1950*/  IMAD.U32 R6, RZ, RZ, UR4 ;  /* 0x00000004ff067e24 */ /* 0x000fe4000f8e00ff */
[----:B------:R-:W-:-:S02]  /*1960*/  IMAD.U32 R7, RZ, RZ, UR5 ;  /* 0x00000005ff077e24 */ /* 0x000fc4000f8e00ff */
[----:B------:R-:W-:Y:S02]  /*1970*/  IMAD.U32 R11, RZ, RZ, UR7 ;  /* 0x00000007ff0b7e24 */ /* 0x000fe4000f8e00ff */
[----:B------:R-:W-:Y:S02]  /*1980*/  IMAD.MOV.U32 R8, RZ, RZ, 0x1e1 ;  /* 0x000001e1ff087424 */ /* 0x000fe400078e00ff */
[----:B------:R-:W-:Y:S02]  /*1990*/  IMAD.MOV.U32 R12, RZ, RZ, 0x1 ;  /* 0x00000001ff0c7424 */ /* 0x000fe400078e00ff */
[----:B0-----:R-:W-:-:S07]  /*19a0*/  IMAD.MOV.U32 R13, RZ, RZ, RZ ;  /* 0x000000ffff0d7224 */ /* 0x001fce00078e00ff */
[----:B------:R-:W-:-:S07]  /*19b0*/  LEPC R20, `(.L_x_21) ;  /* 0x000000001014794e */ /* 0x000fce0000000000 */
[----:B-1---5:R-:W-:Y:S05]  /*19c0*/  CALL.ABS.NOINC R14 ;  /* 0x000000000e007343 */ /* 0x022fea0003c00000 */
.L_x_21:
[----:B------:R-:W-:-:S13]  /*19d0*/  ISETP.NE.AND P0, PT, R104, 0x3, PT ;  /* 0x000000036800780c */ /* 0x000fda0003f05270 */
[----:B------:R-:W-:Y:S05]  /*19e0*/  @!P0 BRA `(.L_x_22) ;  /* 0x0000000000048947 */ /* 0x000fea0003800000 */
[----:B------:R-:W-:Y:S01]  /*19f0*/  BPT.TRAP 0x1 ;  /* 0x000000040000795c */ /* 0x000fe20000300000 */
.L_x_22:
[----:B0-----:R-:W-:Y:S02]  /*1a00*/  IMAD.U32 R3, RZ, RZ, UR38 ;  /* 0x00000026ff037e24 */ /* 0x001fe4000f8e00ff */
[----:B------:R-:W-:-:S03]  /*1a10*/  IMAD.U32 R0, RZ, RZ, UR39 ;  /* 0x00000027ff007e24 */ /* 0x000fc6000f8e00ff */
[----:B------:R-:W-:Y:S02]  /*1a20*/  LEA R3, R3, UR41, 0x3 ;  /* 0x0000002903037c11 */ /* 0x000fe4000f8e18ff */
[----:B------:R-:W-:-:S04]  /*1a30*/  SHF.L.U32 R0, R0, 0x1f, RZ ;  /* 0x0000001f00007819 */ /* 0x000fc800000006ff */
[----:B------:R0:W1:Y:S01]  /*1a40*/  SYNCS.PHASECHK.TRANS64.TRYWAIT P1, [R3+URZ], R0 ;  /* 0x00000000030075a7 */ /* 0x000062000802017f */
[----:B------:R-:W-:Y:S05]  /*1a50*/  @!P0 BRA `(.L_x_23) ;  /* 0x0000000000048947 */ /* 0x000fea0003800000 */
[----:B------:R-:W-:Y:S01]  /*1a60*/  BPT.TRAP 0x1 ;  /* 0x000000040000795c */ /* 0x000fe20000300000 */
.L_x_23:
[----:B------:R-:W-:-:S05]  /*1a70*/  IMAD.U32 R4, RZ, RZ, UR42 ;  /* 0x0000002aff047e24 */ /* 0x000fca000f8e00ff */
[----:B------:R-:W-:Y:S01]  /*1a80*/  ISETP.GE.AND P2, PT, R4, 0x1, PT ;  /* 0x000000010400780c */ /* 0x000fe20003f46270 */
[----:B-1----:R-:W-:-:S12]  /*1a90*/  @P1 BRA `(.L_x_24) ;  /* 0x0000000000081947 */ /* 0x002fd80003800000 */
[----:B------:R-:W1:Y:S02]  /*1aa0*/  SYNCS.PHASECHK.TRANS64.TRYWAIT P1, [R3+URZ], R0 ;  /* 0x00000000030075a7 */ /* 0x000e64000802017f */
[----:B-1----:R-:W-:Y:S05]  /*1ab0*/  @!P1 BRA `(.L_x_25) ;  /* 0x0000006000d49947 */ /* 0x002fea0003800000 */
.L_x_24:
[----:B------:R-:W-:Y:S05]  /*1ac0*/  WARPSYNC.ALL ;  /* 0x0000000000007948 */ /* 0x000fea0003800000 */
[----:B------:R-:W-:Y:S01]  /*1ad0*/  UIADD3 UR4, UR41, 0x180, URZ ;  /* 0x0000018029047890 */ /* 0x000fe2000fffe03f */
[----:B------:R-:W-:Y:S01]  /*1ae0*/  WARPGROUP.ARRIVE ;  /* 0x00000000000079c5 */ /* 0x000fe20000000000 */
[----:B------:R-:W-:Y:S02]  /*1af0*/  UIADD3 UR5, UR41, 0x12180, URZ ;  /* 0x0001218029057890 */ /* 0x000fe4000fffe03f */
[----:B------:R-:W-:Y:S02]  /*1b00*/  USHF.R.U32.HI UR4, URZ, 0x4, UR4 ;  /* 0x000000043f047899 */ /* 0x000fe40008011604 */
[----:B------:R-:W-:-:S02]  /*1b10*/  USHF.R.U32.HI UR5, URZ, 0x4, UR5 ;  /* 0x000000043f057899 */ /* 0x000fc40008011605 */
[----:B------:R-:W-:Y:S02]  /*1b20*/  ULOP3.LUT UR4, UR4, 0x3fff, URZ, 0xc0, !UPT ;  /* 0x00003fff04047892 */ /* 0x000fe4000f8ec03f */
[----:B------:R-:W-:Y:S02]  /*1b30*/  ULOP3.LUT UR5, UR5, 0x3fff, URZ, 0xc0, !UPT ;  /* 0x00003fff05057892 */ /* 0x000fe4000f8ec03f */
[----:B------:R-:W-:Y:S02]  /*1b40*/  ULOP3.LUT UR8, UR4, 0x10000, URZ, 0xfc, !UPT ;  /* 0x0001000004087892 */ /* 0x000fe4000f8efc3f */
[----:B------:R-:W-:Y:S02]  /*1b50*/  ULOP3.LUT UR9, UR5, 0x10000, URZ, 0xfc, !UPT ;  /* 0x0001000005097892 */ /* 0x000fe4000f8efc3f */
[----:B------:R-:W-:Y:S02]  /*1b60*/  ULEA UR10, UR38, UR8, 0x9 ;  /* 0x00000008260a7291 */ /* 0x000fe4000f8e483f */
[----:B------:R-:W-:Y:S01]  /*1b70*/  ULEA UR11, UR38, UR9, 0xa ;  /* 0x00000009260b7291 */ /* 0x000fe2000f8e503f */
[----:B------:R-:W-:Y:S01]  /*1b80*/  UMOV UR5, 0x40000040 ;  /* 0x4000004000057882 */ /* 0x000fe20000000000 */
[----:B------:R-:W-:-:S03]  /*1b90*/  UMOV UR7, 0x40000040 ;  /* 0x4000004000077882 */ /* 0x000fc60000000000 */
[----:B------:R-:W-:Y:S02]  /*1ba0*/  UMOV UR4, UR10 ;  /* 0x0000000a00047c82 */ /* 0x000fe40008000000 */
[----:B------:R-:W-:Y:S02]  /*1bb0*/  UMOV UR6, UR11 ;  /* 0x0000000b00067c82 */ /* 0x000fe40008000000 */
[----:B------:R-:W-:Y:S01]  /*1bc0*/  HGMMA.64x128x8.F32.TF32 R24, gdesc[UR4], RZ, !UPT, gsb0 ;  /* 0x05e00000041879f0 */ /* 0x000fe2000c0028ff */
[----:B------:R-:W-:Y:S02]  /*1bd0*/  UIADD3 UR4, UR10, 0x2, URZ ;  /* 0x000000020a047890 */ /* 0x000fe4000fffe03f */
[----:B------:R-:W-:Y:S01]  /*1be0*/  UIADD3 UR6, UR11, 0x2, URZ ;  /* 0x000000020b067890 */ /* 0x000fe2000fffe03f */
[----:B------:R-:W-:Y:S01]  /*1bf0*/  UMOV UR5, 0x40000040 ;  /* 0x4000004000057882 */ /* 0x000fe20000000000 */
[----:B------:R-:W-:Y:S01]  /*1c00*/  UMOV UR7, 0x40000040 ;  /* 0x4000004000077882 */ /* 0x000fe20000000000 */
[----:B------:R-:W-:-:S02]  /*1c10*/  WARPGROUP.DEPBAR.LE gsb0, 0x0 ;  /* 0x00008000000079c5 */ /* 0x000fc40000010000 */
[----:B------:R-:W-:-:S06]  /*1c20*/  WARPGROUP.ARRIVE ;  /* 0x00000000000079c5 */ /* 0x000fcc0000000000 */
[----:B------:R-:W-:Y:S01]  /*1c30*/  HGMMA.64x128x8.F32.TF32 R24, gdesc[UR4], R24, gsb0 ;  /* 0x05e00000041879f0 */ /* 0x000fe20008002818 */
[----:B------:R-:W-:Y:S02]  /*1c40*/  UIADD3 UR4, UR10, 0x4, URZ ;  /* 0x000000040a047890 */ /* 0x000fe4000fffe03f */
[----:B------:R-:W-:Y:S01]  /*1c50*/  UIADD3 UR6, UR11, 0x4, URZ ;  /* 0x000000040b067890 */ /* 0x000fe2000fffe03f */
[----:B------:R-:W-:Y:S01]  /*1c60*/  UMOV UR5, 0x40000040 ;  /* 0x4000004000057882 */ /* 0x000fe20000000000 */
[----:B------:R-:W-:Y:S01]  /*1c70*/  UMOV UR7, 0x40000040 ;  /* 0x4000004000077882 */ /* 0x000fe20000000000 */
[----:B------:R-:W-:Y:S02]  /*1c80*/  WARPGROUP.DEPBAR.LE gsb0, 0x0 ;  /* 0x00008000000079c5 */ /* 0x000fe40000010000 */
        /* <DEDUP_REMOVED lines=8> */
[----:B------:R-:W-:Y:S03]  /*1d10*/  HGMMA.64x128x8.F32.TF32 R24, gdesc[UR4], R24, gsb0 ;  /* 0x05e00000041879f0 */ /* 0x000fe60008002818 */
[----:B------:R-:W-:Y:S02]  /*1d20*/  WARPGROUP.DEPBAR.LE gsb0, 0x0 ;  /* 0x00008000000079c5 */ /* 0x000fe40000010000 */
[----:B------:R-:W-:Y:S05]  /*1d30*/  @!P2 BRA `(.L_x_26) ;  /* 0x000000040014a947 */ /* 0x000fea0003800000 */
[----:B------:R-:W-:Y:S01]  /*1d40*/  UIADD3 UR4, UR38, 0x1, URZ ;  /* 0x0000000126047890 */ /* 0x000fe2000fffe03f */
[----:B01----:R-:W-:Y:S02]  /*1d50*/  IMAD.U32 R0, RZ, RZ, UR42 ;  /* 0x0000002aff007e24 */ /* 0x003fe4000f8e00ff */
[----:B------:R-:W-:Y:S01]  /*1d60*/  IMAD.U32 R3, RZ, RZ, UR38 ;  /* 0x00000026ff037e24 */ /* 0x000fe2000f8e00ff */
[----:B------:R-:W-:-:S04]  /*1d70*/  UISETP.NE.AND UP0, UPT, UR4, 0x9, UPT ;  /* 0x000000090400788c */ /* 0x000fc8000bf05270 */
[----:B------:R-:W-:Y:S02]  /*1d80*/  USEL UR5, URZ, 0x1, UP0 ;  /* 0x000000013f057887 */ /* 0x000fe40008000000 */
[----:B------:R-:W-:Y:S02]  /*1d90*/  USEL UR10, UR4, URZ, UP0 ;  /* 0x0000003f040a7287 */ /* 0x000fe40008000000 */
[----:B------:R-:W-:-:S06]  /*1da0*/  ULOP3.LUT UR5, UR39, UR5, URZ, 0x3c, !UPT ;  /* 0x0000000527057292 */ /* 0x000fcc000f8e3c3f */
[----:B------:R-:W-:-:S07]  /*1db0*/  IMAD.U32 R6, RZ, RZ, UR5 ;  /* 0x00000005ff067e24 */ /* 0x000fce000f8e00ff */
.L_x_33:
[----:B------:R-:W-:Y:S05]  /*1dc0*/  @!P0 BRA `(.L_x_27) ;  /* 0x0000000000048947 */ /* 0x000fea0003800000 */
[----:B------:R-:W-:Y:S01]  /*1dd0*/  BPT.TRAP 0x1 ;  /* 0x000000040000795c */ /* 0x000fe20000300000 */
.L_x_27:
[----:B------:R-:W-:Y:S01]  /*1de0*/  ULEA UR4, UR10, UR41, 0x3 ;  /* 0x000000290a047291 */ /* 0x000fe2000f8e183f */
[----:B------:R-:W-:-:S08]  /*1df0*/  SHF.L.U32 R4, R6, 0x1f, RZ ;  /* 0x0000001f06047819 */ /* 0x000fd000000006ff */
[----:B------:R0:W1:Y:S01]  /*1e00*/  SYNCS.PHASECHK.TRANS64.TRYWAIT P1, [UR4], R4 ;  /* 0x00000004ff0075a7 */ /* 0x0000620008020144 */
[----:B------:R-:W-:Y:S05]  /*1e10*/  @!P0 BRA `(.L_x_28) ;  /* 0x0000000000048947 */ /* 0x000fea0003800000 */
[----:B------:R-:W-:Y:S01]  /*1e20*/  BPT.TRAP 0x1 ;  /* 0x000000040000795c */ /* 0x000fe20000300000 */
.L_x_28:
[----:B-1----:R-:W-:Y:S05]  /*1e30*/  @P1 BRA `(.L_x_29) ;  /* 0x0000000000081947 */ /* 0x002fea0003800000 */
[----:B------:R-:W1:Y:S02]  /*1e40*/  SYNCS.PHASECHK.TRANS64.TRYWAIT P1, [UR4], R4 ;  /* 0x00000004ff0075a7 */ /* 0x000e640008020144 */
[----:B-1----:R-:W-:Y:S05]  /*1e50*/  @!P1 BRA `(.L_x_30) ;  /* 0x0000006000009947 */ /* 0x002fea0003800000 */
.L_x_29:
[----:B------:R-:W-:Y:S01]  /*1e60*/  ULEA UR11, UR10, UR8, 0x9 ;  /* 0x000000080a0b7291 */ /* 0x000fe2000f8e483f */
[----:B------:R-:W-:Y:S01]  /*1e70*/  WARPGROUP.ARRIVE ;  /* 0x00000000000079c5 */ /* 0x000fe20000000000 */
[----:B------:R-:W-:Y:S01]  /*1e80*/  ULEA UR12, UR10, UR9, 0xa ;  /* 0x000000090a0c7291 */ /* 0x000fe2000f8e503f */
[----:B------:R-:W-:Y:S01]  /*1e90*/  UMOV UR5, 0x40000040 ;  /* 0x4000004000057882 */ /* 0x000fe20000000000 */
[----:B------:R-:W-:-:S03]  /*1ea0*/  UMOV UR7, 0x40000040 ;  /* 0x4000004000077882 */ /* 0x000fc60000000000 */
[----:B------:R-:W-:Y:S02]  /*1eb0*/  UMOV UR4, UR11 ;  /* 0x0000000b00047c82 */ /* 0x000fe40008000000 */
[----:B------:R-:W-:Y:S02]  /*1ec0*/  UMOV UR6, UR12 ;  /* 0x0000000c00067c82 */ /* 0x000fe40008000000 */
[----:B------:R-:W-:Y:S01]  /*1ed0*/  HGMMA.64x128x8.F32.TF32 R24, gdesc[UR4], R24, gsb0 ;  /* 0x05e00000041879f0 */ /* 0x000fe20008002818 */
        /* <DEDUP_REMOVED lines=23> */
[----:B------:R-:W-:Y:S01]  /*2050*/  BPT.TRAP 0x1 ;  /* 0x000000040000795c */ /* 0x000fe20000300000 */
.L_x_31:
[----:B------:R-:W-:-:S13]  /*2060*/  ISETP.NE.AND P1, PT, R89, RZ, PT ;  /* 0x000000ff5900720c */ /* 0x000fda0003f25270 */
[----:B01----:R-:W-:-:S05]  /*2070*/  @P1 LEA R4, R3, UR41, 0x3 ;  /* 0x0000002903041c11 */ /* 0x003fca000f8e18ff */
[----:B------:R-:W-:-:S05]  /*2080*/  @P1 VIADD R5, R4, 0x48 ;  /* 0x0000004804051836 */ /* 0x000fca0000000000 */
[----:B------:R-:W-:-:S04]  /*2090*/  @P1 PRMT R5, R88, 0x654, R5 ;  /* 0x0000065458051816 */ /* 0x000fc80000000005 */
[----:B------:R0:W-:Y:S01]  /*20a0*/  @P1 SYNCS.ARRIVE.TRANS64.RED.A1T0 RZ, [R5+URZ], RZ ;  /* 0x000000ff05ff19a7 */ /* 0x0001e2000810043f */
[----:B------:R-:W-:-:S13]  /*20b0*/  ISETP.GT.U32.AND P1, PT, R23, 0x1, PT ;  /* 0x000000011700780c */ /* 0x000fda0003f24070 */
[----:B0-----:R-:W-:Y:S05]  /*20c0*/  @P1 BRA `(.L_x_32) ;  /* 0x0000000000041947 */ /* 0x001fea0003800000 */
[----:B------:R-:W-:Y:S01]  /*20d0*/  BPT.TRAP 0x1 ;  /* 0x000000040000795c */ /* 0x000fe20000300000 */
.L_x_32:
[----:B------:R-:W-:Y:S01]  /*20e0*/  UIADD3 UR10, UR10, 0x1, URZ ;  /* 0x000000010a0a7890 */ /* 0x000fe2000fffe03f */
[C---:B------:R-:W-:Y:S01]  /*20f0*/  ISETP.GT.AND P2, PT, R0.reuse, 0x1, PT ;  /* 0x000000010000780c */ /* 0x040fe20003f44270 */
[----:B------:R-:W-:Y:S02]  /*2100*/  VIADD R3, R3, 0x1 ;  /* 0x0000000103037836 */ /* 0x000fe40000000000 */
[----:B------:R-:W-:Y:S01]  /*2110*/  UISETP.NE.AND UP0, UPT, UR10, 0x9, UPT ;  /* 0x000000090a00788c */ /* 0x000fe2000bf05270 */
[----:B------:R-:W-:Y:S02]  /*2120*/  VIADD R0, R0, 0xffffffff ;  /* 0xffffffff00007836 */ /* 0x000fe40000000000 */
[C---:B------:R-:W-:Y:S01]  /*2130*/  ISETP.NE.AND P1, PT, R3.reuse, 0x9, PT ;  /* 0x000000090300780c */ /* 0x040fe20003f25270 */
[----:B------:R-:W-:Y:S02]  /*2140*/  USEL UR4, URZ, 0x1, UP0 ;  /* 0x000000013f047887 */ /* 0x000fe40008000000 */
[----:B------:R-:W-:Y:S01]  /*2150*/  USEL UR10, UR10, URZ, UP0 ;  /* 0x0000003f0a0a7287 */ /* 0x000fe20008000000 */
[----:B------:R-:W-:-:S03]  /*2160*/  SEL R3, R3, RZ, P1 ;  /* 0x000000ff03037207 */ /* 0x000fc60000800000 */
[----:B------:R-:W-:Y:S01]  /*2170*/  LOP3.LUT R6, R6, UR4, RZ, 0x3c, !PT ;  /* 0x0000000406067c12 */ /* 0x000fe2000f8e3cff */
[----:B------:R-:W-:Y:S07]  /*2180*/  @P2 BRA `(.L_x_33) ;  /* 0xfffffffc000c2947 */ /* 0x000fee000383ffff */
.L_x_26:
[----:B01----:R-:W0:Y:S01]  /*2190*/  LDC R0, c[0x0][0x28c] ;  /* 0x0000a300ff007b82 */ /* 0x003e220000000800 */
[----:B------:R-:W-:-:S04]  /*21a0*/  IMAD.U32 R3, RZ, RZ, UR47 ;  /* 0x0000002fff037e24 */ /* 0x000fc8000f8e00ff */
[----:B------:R1:W-:Y:S01]  /*21b0*/  SYNCS.ARRIVE.TRANS64.A1T0 RZ, [R3+UR46], RZ ;  /* 0x000000ff03ff79a7 */ /* 0x0003e2000810002e */
[----:B0-----:R-:W-:-:S13]  /*21c0*/  ISETP.GE.AND P1, PT, R0, 0x1, PT ;  /* 0x000000010000780c */ /* 0x001fda0003f26270 */
[----:B-1----:R-:W-:Y:S05]  /*21d0*/  @!P1 BRA `(.L_x_34) ;  /* 0x0000000000449947 */ /* 0x002fea0003800000 */
[----:B------:R-:W-:Y:S05]  /*21e0*/  @!P0 BRA `(.L_x_35) ;  /* 0x0000000000048947 */ /* 0x000fea0003800000 */
[----:B------:R-:W-:Y:S01]  /*21f0*/  BPT.TRAP 0x1 ;  /* 0x000000040000795c */ /* 0x000fe20000300000 */
.L_x_35:
[----:B------:R-:W-:-:S13]  /*2200*/  ISETP.NE.AND P0, PT, R89, RZ, PT ;  /* 0x000000ff5900720c */ /* 0x000fda0003f05270 */
[----:B------:R-:W-:-:S05]  /*2210*/  VOTEU.ANY UP0, P0 ;  /* 0x00000000003f7886 */ /* 0x000fca0000000100 */
[----:B------:R-:W-:-:S06]  /*2220*/  @UP0 UIADD3 UR4, UR38, UR42, URZ ;  /* 0x0000002a26040290 */ /* 0x000fcc000fffe03f */
[----:B------:R-:W-:Y:S02]  /*2230*/  IMAD.U32 R4, RZ, RZ, UR4 ;  /* 0x00000004ff047e24 */ /* 0x000fe4000f8e00ff */
[----:B------:R-:W-:Y:S02]  /*2240*/  IMAD.U32 R3, RZ, RZ, UR4 ;  /* 0x00000004ff037e24 */ /* 0x000fe4000f8e00ff */
[----:B------:R-:W-:-:S05]  /*2250*/  @P0 IMAD.WIDE.U32 R4, R4, 0x38e38e39, RZ ;  /* 0x38e38e3904040825 */ /* 0x000fca00078e00ff */
[----:B------:R-:W-:-:S05]  /*2260*/  @P0 SHF.R.U32.HI R0, RZ, 0x1, R5 ;  /* 0x00000001ff000819 */ /* 0x000fca0000011605 */
[----:B------:R-:W-:-:S05]  /*2270*/  @P0 IMAD R0, R0, -0x9, R3 ;  /* 0xfffffff700000824 */ /* 0x000fca00078e0203 */
[----:B------:R-:W-:-:S05]  /*2280*/  @P0 LEA R0, R0, UR41, 0x3 ;  /* 0x0000002900000c11 */ /* 0x000fca000f8e18ff */
[----:B------:R-:W-:-:S05]  /*2290*/  @P0 VIADD R3, R0, 0x48 ;  /* 0x0000004800030836 */ /* 0x000fca0000000000 */
[----:B------:R-:W-:-:S04]  /*22a0*/  @P0 PRMT R3, R88, 0x654, R3 ;  /* 0x0000065458030816 */ /* 0x000fc80000000003 */
[----:B------:R0:W-:Y:S01]  /*22b0*/  @P0 SYNCS.ARRIVE.TRANS64.RED.A1T0 RZ, [R3+URZ], RZ ;  /* 0x000000ff03ff09a7 */ /* 0x0001e2000810043f */
[----:B------:R-:W-:-:S13]  /*22c0*/  ISETP.GT.U32.AND P0, PT, R23, 0x1, PT ;  /* 0x000000011700780c */ /* 0x000fda0003f04070 */
[----:B0-----:R-:W-:Y:S05]  /*22d0*/  @P0 BRA `(.L_x_34) ;  /* 0x0000000000040947 */ /* 0x001fea0003800000 */
[----:B------:R-:W-:Y:S01]  /*22e0*/  BPT.TRAP 0x1 ;  /* 0x000000040000795c */ /* 0x000fe20000300000 */
.L_x_34:
[----:B------:R-:W-:Y:S01]  /*22f0*/  SHF.L.U32 R0, R105, 0x1f, RZ ;  /* 0x0000001f69007819 */ /* 0x000fe200000006ff */
[----:B------:R-:W-:Y:S01]  /*2300*/  UIADD3 UR38, UR38, UR45, URZ ;  /* 0x0000002d26267290 */ /* 0x000fe2000fffe03f */
[----:B------:R-:W-:Y:S01]  /*2310*/  SHF.R.S32.HI R9, RZ, 0x1f, R19 ;  /* 0x0000001fff097819 */ /* 0x000fe20000011413 */
[----:B------:R-:W-:Y:S01]  /*2320*/  UISETP.GE.U32.AND UP1, UPT, UR45, 0x9, UPT ;  /* 0x000000092d00788c */ /* 0x000fe2000bf26070 */
[----:B------:R-:W0:Y:S01]  /*2330*/  SYNCS.PHASECHK.TRANS64.TRYWAIT P0, [UR43+0x8], R0 ;  /* 0x00000800ff0075a7 */ /* 0x000e22000800016b */
[----:B------:R-:W-:-:S04]  /*2340*/  UISETP.GT.U32.AND UP0, UPT, UR38, 0x8, UPT ;  /* 0x000000082600788c */ /* 0x000fc8000bf04070 */
[----:B------:R-:W-:-:S04]  /*2350*/  UISETP.LT.U32.AND UP0, UPT, UR45, 0x9, UP0 ;  /* 0x000000092d00788c */ /* 0x000fc80008701070 */
[----:B------:R-:W-:Y:S02]  /*2360*/  USEL UR6, URZ, 0x1, !UP0 ;  /* 0x000000013f067887 */ /* 0x000fe4000c000000 */
[----:B------:R-:W-:Y:S02]  /*2370*/  @UP1 UIMAD.WIDE.U32 UR4, UR38, 0x38e38e39, URZ ;  /* 0x38e38e39260418a5 */ /* 0x000fe4000f8e003f */
[----:B------:R-:W-:Y:S02]  /*2380*/  ULOP3.LUT UR39, UR39, UR6, URZ, 0x3c, !UPT ;  /* 0x0000000627277292 */ /* 0x000fe4000f8e3c3f */
[----:B------:R-:W-:-:S04]  /*2390*/  @UP1 USHF.R.U32.HI UR4, URZ, 0x1, UR5 ;  /* 0x000000013f041899 */ /* 0x000fc80008011605 */
[----:B------:R-:W-:Y:S01]  /*23a0*/  @UP1 ULOP3.LUT UR39, UR39, 0x1, UR4, 0x78, !UPT ;  /* 0x0000000127271892 */ /* 0x000fe2000f8e7804 */
[----:B0-----:R-:W-:Y:S11]  /*23b0*/  @!P0 BRA `(.L_x_36) ;  /* 0x0000005800c08947 */ /* 0x001ff60003800000 */
.L_x_195:
[----:B------:R-:W-:Y:S01]  /*23c0*/  ULDC.64 UR4, c[0x0][0x5d0] ;  /* 0x0001740000047ab9 */ /* 0x000fe20000000a00 */
[----:B------:R-:W-:Y:S01]  /*23d0*/  ULDC UR6, c[0x0][0x284] ;  /* 0x0000a10000067ab9 */ /* 0x000fe20000000800 */
[----:B0-----:R-:W-:Y:S02]  /*23e0*/  IMAD R0, R9, UR4, RZ ;  /* 0x0000000409007c24 */ /* 0x001fe4000f8e02ff */
[----:B------:R-:W-:Y:S02]  /*23f0*/  IMAD.SHL.U32 R12, R18, 0x80, RZ ;  /* 0x00000080120c7824 */ /* 0x000fe400078e00ff */
[C---:B------:R-:W-:Y:S02]  /*2400*/  IMAD R3, R19.reuse, UR5, R0 ;  /* 0x0000000513037c24 */ /* 0x040fe4000f8e0200 */
[----:B------:R-:W-:Y:S01]  /*2410*/  IMAD.SHL.U32 R0, R22, 0x40, RZ ;  /* 0x0000004016007824 */ /* 0x000fe200078e00ff */
[----:B------:R-:W-:Y:S01]  /*2420*/  SHF.R.S32.HI R13, RZ, 0x1f, R12 ;  /* 0x0000001fff0d7819 */ /* 0x000fe2000001140c */
[----:B------:R-:W-:Y:S01]  /*2430*/  IMAD.WIDE.U32 R4, R19, UR4, R94 ;  /* 0x0000000413047c25 */ /* 0x000fe2000f8e005e */
[----:B------:R-:W-:-:S02]  /*2440*/  ULDC.64 UR4, c[0x0][0x5c8] ;  /* 0x0001720000047ab9 */ /* 0x000fc40000000a00 */
[----:B------:R-:W-:Y:S01]  /*2450*/  ISETP.GE.AND P0, PT, R0, UR6, PT ;  /* 0x0000000600007c0c */ /* 0x000fe2000bf06270 */
[----:B------:R-:W-:Y:S01]  /*2460*/  ULDC UR6, c[0x0][0x288] ;  /* 0x0000a20000067ab9 */ /* 0x000fe20000000800 */
[----:B------:R-:W-:Y:S01]  /*2470*/  IADD3 R4, P1, R12, R4, RZ ;  /* 0x000000040c047210 */ /* 0x000fe20007f3e0ff */
[----:B------:R-:W-:Y:S01]  /*2480*/  IMAD.WIDE R20, R22, 0x40, R92 ;  /* 0x0000004016147825 */ /* 0x000fe200078e025c */
[----:B------:R-:W-:Y:S02]  /*2490*/  ISETP.GE.OR P0, PT, R12, UR6, P0 ;  /* 0x000000060c007c0c */ /* 0x000fe40008706670 */
[----:B------:R-:W-:Y:S01]  /*24a0*/  IADD3.X R5, R13, R5, R3, P1, !PT ;  /* 0x000000050d057210 */ /* 0x000fe20000ffe403 */
[----:B------:R-:W-:-:S04]  /*24b0*/  IMAD R7, R21, UR4, RZ ;  /* 0x0000000415077c24 */ /* 0x000fc8000f8e02ff */
[C---:B------:R-:W-:Y:S02]  /*24c0*/  IMAD R7, R20.reuse, UR5, R7 ;  /* 0x0000000514077c24 */ /* 0x040fe4000f8e0207 */
[----:B------:R-:W-:-:S04]  /*24d0*/  IMAD.WIDE.U32 R106, R20, UR4, R4 ;  /* 0x00000004146a7c25 */ /* 0x000fc8000f8e0004 */
[----:B------:R-:W-:Y:S05]  /*24e0*/  @P0 BRA `(.L_x_37) ;  /* 0x0000003c00d80947 */ /* 0x000fea0003800000 */
[----:B-----5:R-:W-:Y:S01]  /*24f0*/  FSETP.NEU.AND P1, PT, R91, RZ, PT ;  /* 0x000000ff5b00720b */ /* 0x020fe20003f2d000 */
[----:B------:R-:W-:Y:S01]  /*2500*/  IMAD.IADD R3, R99, 0x1, -R12 ;  /* 0x0000000163037824 */ /* 0x000fe200078e0a0c */
[----:B------:R-:W-:Y:S01]  /*2510*/  BSSY B0, `(.L_x_37) ;  /* 0x00003f3000007945 */ /* 0x000fe20003800000 */
[----:B------:R-:W-:Y:S02]  /*2520*/  IMAD.IADD R0, R103, 0x1, -R0 ;  /* 0x0000000167007824 */ /* 0x000fe400078e0a00 */
[----:B------:R-:W-:Y:S01]  /*2530*/  IMAD.IADD R115, R107, 0x1, R7 ;  /* 0x000000016b737824 */ /* 0x000fe200078e0207 */
[----:B------:R-:W-:-:S04]  /*2540*/  ISETP.GT.AND P0, PT, R3, RZ, PT ;  /* 0x000000ff0300720c */ /* 0x000fc80003f04270 */
[----:B------:R-:W-:-:S03]  /*2550*/  ISETP.GT.AND P2, PT, R0, RZ, P0 ;  /* 0x000000ff0000720c */ /* 0x000fc60000744270 */
[----:B------:R-:W-:Y:S10]  /*2560*/  @!P1 BRA `(.L_x_38) ;  /* 0x0000002c001c9947 */ /* 0x000ff40003800000 */
[----:B------:R-:W0:Y:S01]  /*2570*/  LDC.64 R108, c[0x0][0x5b8] ;  /* 0x00016e00ff6c7b82 */ /* 0x000e220000000a00 */
[----:B------:R-:W-:-:S07]  /*2580*/  ULDC.64 UR4, c[0x0][0x5c0] ;  /* 0x0001700000047ab9 */ /* 0x000fce0000000a00 */
[----:B------:R-:W1:Y:S08]  /*2590*/  LDC.64 R110, c[0x0][0x5b0] ;  /* 0x00016c00ff6e7b82 */ /* 0x000e700000000a00 */
[----:B------:R-:W2:Y:S01]  /*25a0*/  LDC.64 R112, c[0x0][0x5a8] ;  /* 0x00016a00ff707b82 */ /* 0x000ea20000000a00 */
[-C--:B0-----:R-:W-:Y:S02]  /*25b0*/  IMAD R6, R9, R108.reuse, RZ ;  /* 0x0000006c09067224 */ /* 0x081fe400078e02ff */
[----:B------:R-:W-:-:S04]  /*25c0*/  IMAD.WIDE.U32 R4, R19, R108, R94 ;  /* 0x0000006c13047225 */ /* 0x000fc800078e005e */
[----:B------:R-:W-:Y:S01]  /*25d0*/  IMAD R107, R19, R109, R6 ;  /* 0x0000006d136b7224 */ /* 0x000fe200078e0206 */
[----:B------:R-:W-:Y:S01]  /*25e0*/  IADD3 R6, P1, R12, R4, RZ ;  /* 0x000000040c067210 */ /* 0x000fe20007f3e0ff */
[----:B-1----:R-:W-:-:S03]  /*25f0*/  IMAD R4, R21, R110, RZ ;  /* 0x0000006e15047224 */ /* 0x002fc600078e02ff */
[----:B------:R-:W-:Y:S01]  /*2600*/  IADD3.X R7, R13, R5, R107, P1, !PT ;  /* 0x000000050d077210 */ /* 0x000fe20000ffe46b */
[C---:B------:R-:W-:Y:S02]  /*2610*/  IMAD R21, R20.reuse, R111, R4 ;  /* 0x0000006f14157224 */ /* 0x040fe400078e0204 */
[----:B------:R-:W-:-:S04]  /*2620*/  IMAD.WIDE.U32 R4, R20, R110, R6 ;  /* 0x0000006e14047225 */ /* 0x000fc800078e0006 */
[----:B------:R-:W-:Y:S01]  /*2630*/  IMAD.IADD R5, R5, 0x1, R21 ;  /* 0x0000000105057824 */ /* 0x000fe200078e0215 */
[----:B--2---:R-:W-:-:S04]  /*2640*/  LEA R10, P1, R4, R112, 0x2 ;  /* 0x00000070040a7211 */ /* 0x004fc800078210ff */
[----:B------:R-:W-:-:S05]  /*2650*/  LEA.HI.X R11, R4, R113, R5, 0x2, P1 ;  /* 0x00000071040b7211 */ /* 0x000fca00008f1405 */
[----:B------:R0:W2:Y:S01]  /*2660*/  @P2 LDG.E.LTC128B R18, desc[UR36][R10.64] ;  /* 0x000000240a122981 */ /* 0x0000a2000c1e1920 */
[----:B------:R-:W-:Y:S01]  /*2670*/  IMAD.WIDE.U32 R4, R20, R110, R12 ;  /* 0x0000006e14047225 */ /* 0x000fe200078e000c */
[----:B------:R-:W-:Y:S01]  /*2680*/  LEA R8, P3, R106, UR4, 0x2 ;  /* 0x000000046a087c11 */ /* 0x000fe2000f8610ff */
[----:B------:R-:W-:Y:S01]  /*2690*/  BSSY B1, `(.L_x_39) ;  /* 0x0000014000017945 */ /* 0x000fe20003800000 */
[----:B------:R-:W-:Y:S02]  /*26a0*/  IADD3 R14, P1, R94, R4, RZ ;  /* 0x000000045e0e7210 */ /* 0x000fe40007f3e0ff */
[----:B------:R-:W-:Y:S02]  /*26b0*/  LEA.HI.X R9, R106, UR5, R115, 0x2, P3 ;  /* 0x000000056a097c11 */ /* 0x000fe400098f1473 */
[----:B------:R-:W-:Y:S01]  /*26c0*/  IADD3.X R15, R95, R21, R5, P1, !PT ;  /* 0x000000155f0f7210 */ /* 0x000fe20000ffe405 */
[----:B0-----:R-:W-:Y:S01]  /*26d0*/  IMAD.SHL.U32 R10, R110, 0x8, RZ ;  /* 0x000000086e0a7824 */ /* 0x001fe200078e00ff */
[----:B------:R-:W-:-:S02]  /*26e0*/  ISETP.GT.AND P1, PT, R3, 0x1, PT ;  /* 0x000000010300780c */ /* 0x000fc40003f24270 */
[----:B------:R-:W-:Y:S01]  /*26f0*/  SHF.L.U64.HI R11, R110, 0x3, R111 ;  /* 0x000000036e0b7819 */ /* 0x000fe2000001026f */
[----:B------:R-:W-:Y:S01]  /*2700*/  IMAD.WIDE.U32 R14, R19, R108, R14 ;  /* 0x0000006c130e7225 */ /* 0x000fe200078e000e */
[----:B------:R-:W-:-:S03]  /*2710*/  ISETP.GT.AND P3, PT, R0, RZ, P1 ;  /* 0x000000ff0000720c */ /* 0x000fc60000f64270 */
[----:B------:R-:W-:Y:S01]  /*2720*/  IMAD.WIDE.U32 R10, R20, R110, R10 ;  /* 0x0000006e140a7225 */ /* 0x000fe200078e000a */
[----:B--2---:R-:W-:-:S05]  /*2730*/  LOP3.LUT R4, R18, 0xffffe000, RZ, 0xc0, !PT ;  /* 0xffffe00012047812 */ /* 0x004fca00078ec0ff */
[----:B------:R-:W-:Y:S01]  /*2740*/  FMUL R5, R4, R91 ;  /* 0x0000005b04057220 */ /* 0x000fe20000400000 */
[----:B------:R-:W-:-:S03]  /*2750*/  LEA R4, P4, R14, R112, 0x2 ;  /* 0x000000700e047211 */ /* 0x000fc600078810ff */
[----:B------:R-:W-:Y:S01]  /*2760*/  FFMA R109, R24, R90, R5 ;  /* 0x0000005a186d7223 */ /* 0x000fe20000000005 */
[----:B------:R-:W-:-:S04]  /*2770*/  IMAD.IADD R5, R107, 0x1, R15 ;  /* 0x000000016b057824 */ /* 0x000fc800078e020f */
[----:B------:R-:W-:Y:S02]  /*2780*/  F2FP.TF32.F32.PACK_B R109, R109 ;  /* 0x0000006dff6d723e */ /* 0x000fe400024050ff */
[----:B------:R-:W-:-:S03]  /*2790*/  LEA.HI.X R5, R14, R113, R5, 0x2, P4 ;  /* 0x000000710e057211 */ /* 0x000fc600020f1405 */
[----:B------:R0:W-:Y:S01]  /*27a0*/  @P2 STG.E desc[UR36][R8.64], R109 ;  /* 0x0000006d08002986 */ /* 0x0001e2000c101924 */
[----:B------:R-:W-:Y:S05]  /*27b0*/  @!P3 BRA `(.L_x_40) ;  /* 0x000000000004b947 */ /* 0x000fea0003800000 */
[----:B------:R1:W5:Y:S02]  /*27c0*/  LDG.E.LTC128B R18, desc[UR36][R4.64+0x4] ;  /* 0x0000042404127981 */ /* 0x000364000c1e1920 */
.L_x_40:
[----:B------:R-:W-:Y:S05]  /*27d0*/  BSYNC B1 ;  /* 0x0000000000017941 */ /* 0x000fea0003800000 */
.L_x_39:
[----:B-----5:R-:W-:Y:S01]  /*27e0*/  LOP3.LUT R14, R18, 0xffffe000, RZ, 0xc0, !PT ;  /* 0xffffe000120e7812 */ /* 0x020fe200078ec0ff */
[----:B------:R-:W-:Y:S01]  /*27f0*/  IMAD.IADD R21, R21, 0x1, R11 ;  /* 0x0000000115157824 */ /* 0x000fe200078e020b */
[----:B------:R-:W-:Y:S02]  /*2800*/  IADD3 R6, P2, R6, R10, RZ ;  /* 0x0000000a06067210 */ /* 0x000fe40007f5e0ff */
[----:B------:R-:W-:Y:S01]  /*2810*/  ISETP.GT.AND P0, PT, R0, 0x8, P0 ;  /* 0x000000080000780c */ /* 0x000fe20000704270 */
[----:B------:R-:W-:Y:S02]  /*2820*/  FMUL R14, R14, R91 ;  /* 0x0000005b0e0e7220 */ /* 0x000fe40000400000 */
[----:B------:R-:W-:Y:S02]  /*2830*/  IMAD.X R7, R21, 0x1, R7, P2 ;  /* 0x0000000115077824 */ /* 0x000fe400010e0607 */
[----:B------:R-:W-:Y:S01]  /*2840*/  FFMA R25, R25, R90, R14 ;  /* 0x0000005a19197223 */ /* 0x000fe2000000000e */
[----:B------:R-:W-:-:S04]  /*2850*/  LEA R14, P2, R6, R112, 0x2 ;  /* 0x00000070060e7211 */ /* 0x000fc800078410ff */
[----:B------:R-:W-:Y:S01]  /*2860*/  LEA.HI.X R15, R6, R113, R7, 0x2, P2 ;  /* 0x00000071060f7211 */ /* 0x000fe200010f1407 */
[----:B------:R-:W-:Y:S01]  /*2870*/  @P3 IMAD.MOV.U32 R6, RZ, RZ, R8 ;  /* 0x000000ffff063224 */ /* 0x000fe200078e0008 */
[----:B------:R-:W-:Y:S01]  /*2880*/  F2FP.TF32.F32.PACK_B R25, R25 ;  /* 0x00000019ff19723e */ /* 0x000fe200024050ff */
[----:B------:R-:W-:-:S05]  /*2890*/  @P3 IMAD.MOV.U32 R7, RZ, RZ, R9 ;  /* 0x000000ffff073224 */ /* 0x000fca00078e0009 */
[----:B------:R2:W-:Y:S04]  /*28a0*/  @P3 STG.E desc[UR36][R6.64+0x4], R25 ;  /* 0x0000041906003986 */ /* 0x0005e8000c101924 */
[----:B------:R-:W3:Y:S01]  /*28b0*/  @P0 LDG.E.LTC128B R18, desc[UR36][R14.64] ;  /* 0x000000240e120981 */ /* 0x000ee2000c1e1920 */
[----:B------:R-:W-:Y:S01]  /*28c0*/  IADD3 R12, P2, P3, R94, R10, R12 ;  /* 0x0000000a5e0c7210 */ /* 0x000fe20007b5e00c */
[----:B------:R-:W-:Y:S01]  /*28d0*/  BSSY B1, `(.L_x_41) ;  /* 0x0000011000017945 */ /* 0x000fe20003800000 */
[----:B------:R-:W-:Y:S02]  /*28e0*/  ISETP.GT.AND P1, PT, R0, 0x8, P1 ;  /* 0x000000080000780c */ /* 0x000fe40000f24270 */
[----:B------:R-:W-:-:S03]  /*28f0*/  IADD3.X R13, R95, R21, R13, P2, P3 ;  /* 0x000000155f0d7210 */ /* 0x000fc600017e640d */
[----:B------:R-:W-:Y:S01]  /*2900*/  IMAD.WIDE.U32 R12, R19, R108, R12 ;  /* 0x0000006c130c7225 */ /* 0x000fe200078e000c */
[----:B------:R-:W-:-:S03]  /*2910*/  SHF.L.U64.HI R19, R96, 0x2, R97 ;  /* 0x0000000260137819 */ /* 0x000fc60000010261 */
[----:B------:R-:W-:Y:S01]  /*2920*/  IMAD.IADD R13, R107, 0x1, R13 ;  /* 0x000000016b0d7824 */ /* 0x000fe200078e020d */
[----:B--2---:R-:W-:-:S04]  /*2930*/  LEA R6, P3, R12, R112, 0x2 ;  /* 0x000000700c067211 */ /* 0x004fc800078610ff */
[----:B------:R-:W-:Y:S02]  /*2940*/  LEA.HI.X R7, R12, R113, R13, 0x2, P3 ;  /* 0x000000710c077211 */ /* 0x000fe400018f140d */
[----:B---3--:R-:W-:-:S05]  /*2950*/  LOP3.LUT R10, R18, 0xffffe000, RZ, 0xc0, !PT ;  /* 0xffffe000120a7812 */ /* 0x008fca00078ec0ff */
[----:B------:R-:W-:Y:S01]  /*2960*/  FMUL R11, R10, R91 ;  /* 0x0000005b0a0b7220 */ /* 0x000fe20000400000 */
[----:B------:R-:W-:-:S03]  /*2970*/  LEA R10, P2, R96, R8, 0x2 ;  /* 0x00000008600a7211 */ /* 0x000fc600078410ff */
[----:B------:R-:W-:Y:S02]  /*2980*/  FFMA R21, R26, R90, R11 ;  /* 0x0000005a1a157223 */ /* 0x000fe4000000000b */
[----:B------:R-:W-:-:S03]  /*2990*/  IMAD.X R11, R19, 0x1, R9, P2 ;  /* 0x00000001130b7824 */ /* 0x000fc600010e0609 */
[----:B------:R-:W-:-:S05]  /*29a0*/  F2FP.TF32.F32.PACK_B R21, R21 ;  /* 0x00000015ff15723e */ /* 0x000fca00024050ff */
[----:B------:R2:W-:Y:S01]  /*29b0*/  @P0 STG.E desc[UR36][R10.64], R21 ;  /* 0x000000150a000986 */ /* 0x0005e2000c101924 */
[----:B------:R-:W-:Y:S05]  /*29c0*/  @!P1 BRA `(.L_x_42) ;  /* 0x0000000000049947 */ /* 0x000fea0003800000 */
[----:B------:R3:W5:Y:S02]  /*29d0*/  LDG.E.LTC128B R18, desc[UR36][R6.64+0x4] ;  /* 0x0000042406127981 */ /* 0x000764000c1e1920 */
.L_x_42:
[----:B------:R-:W-:Y:S05]  /*29e0*/  BSYNC B1 ;  /* 0x0000000000017941 */ /* 0x000fea0003800000 */
.L_x_41:
[----:B-----5:R-:W-:Y:S01]  /*29f0*/  LOP3.LUT R12, R18, 0xffffe000, RZ, 0xc0, !PT ;  /* 0xffffe000120c7812 */ /* 0x020fe200078ec0ff */
[----:B------:R-:W-:Y:S01]  /*2a00*/  BSSY B1, `(.L_x_43) ;  /* 0x0000009000017945 */ /* 0x000fe20003800000 */
[----:B------:R-:W-:-:S03]  /*2a10*/  ISETP.GT.AND P0, PT, R3, 0x8, PT ;  /* 0x000000080300780c */ /* 0x000fc60003f04270 */
[----:B------:R-:W-:Y:S01]  /*2a20*/  FMUL R12, R12, R91 ;  /* 0x0000005b0c0c7220 */ /* 0x000fe20000400000 */
[----:B------:R-:W-:-:S03]  /*2a30*/  ISETP.GT.AND P2, PT, R0, RZ, P0 ;  /* 0x000000ff0000720c */ /* 0x000fc60000744270 */
[----:B------:R-:W-:-:S05]  /*2a40*/  FFMA R27, R27, R90, R12 ;  /* 0x0000005a1b1b7223 */ /* 0x000fca000000000c */
[----:B------:R-:W-:-:S05]  /*2a50*/  F2FP.TF32.F32.PACK_B R27, R27 ;  /* 0x0000001bff1b723e */ /* 0x000fca00024050ff */
[----:B------:R4:W-:Y:S01]  /*2a60*/  @P1 STG.E desc[UR36][R10.64+0x4], R27 ;  /* 0x0000041b0a001986 */ /* 0x0009e2000c101924 */
[----:B------:R-:W-:Y:S05]  /*2a70*/  @!P2 BRA `(.L_x_44) ;  /* 0x000000000004a947 */ /* 0x000fea0003800000 */
[----:B------:R0:W5:Y:S02]  /*2a80*/  LDG.E.LTC128B R18, desc[UR36][R4.64+0x20] ;  /* 0x0000202404127981 */ /* 0x000164000c1e1920 */
.L_x_44:
[----:B------:R-:W-:Y:S05]  /*2a90*/  BSYNC B1 ;  /* 0x0000000000017941 */ /* 0x000fea0003800000 */
.L_x_43:
        /* <DEDUP_REMOVED lines=10> */
.L_x_46:
[----:B------:R-:W-:Y:S05]  /*2b40*/  BSYNC B1 ;  /* 0x0000000000017941 */ /* 0x000fea0003800000 */
.L_x_45:
[----:B-----5:R-:W-:Y:S01]  /*2b50*/  LOP3.LUT R12, R18, 0xffffe000, RZ, 0xc0, !PT ;  /* 0xffffe000120c7812 */ /* 0x020fe200078ec0ff */
[----:B------:R-:W-:Y:S01]  /*2b60*/  BSSY B1, `(.L_x_47) ;  /* 0x0000008000017945 */ /* 0x000fe20003800000 */
[----:B------:R-:W-:-:S03]  /*2b70*/  ISETP.GT.AND P0, PT, R0, 0x8, P0 ;  /* 0x000000080000780c */ /* 0x000fc60000704270 */
[----:B------:R-:W-:-:S04]  /*2b80*/  FMUL R12, R12, R91 ;  /* 0x0000005b0c0c7220 */ /* 0x000fc80000400000 */
[----:B------:R-:W-:-:S05]  /*2b90*/  FFMA R29, R29, R90, R12 ;  /* 0x0000005a1d1d7223 */ /* 0x000fca000000000c */
[----:B------:R-:W-:-:S05]  /*2ba0*/  F2FP.TF32.F32.PACK_B R29, R29 ;  /* 0x0000001dff1d723e */ /* 0x000fca00024050ff */
[----:B------:R0:W-:Y:S01]  /*2bb0*/  @P3 STG.E desc[UR36][R8.64+0x24], R29 ;  /* 0x0000241d08003986 */ /* 0x0001e2000c101924 */
[----:B------:R-:W-:Y:S05]  /*2bc0*/  @!P0 BRA `(.L_x_48) ;  /* 0x0000000000048947 */ /* 0x000fea0003800000 */
[----:B------:R0:W5:Y:S02]  /*2bd0*/  LDG.E.LTC128B R18, desc[UR36][R6.64+0x20] ;  /* 0x0000202406127981 */ /* 0x000164000c1e1920 */
.L_x_48:
[----:B------:R-:W-:Y:S05]  /*2be0*/  BSYNC B1 ;  /* 0x0000000000017941 */ /* 0x000fea0003800000 */
.L_x_47:
[----:B-----5:R-:W-:Y:S01]  /*2bf0*/  LOP3.LUT R12, R18, 0xffffe000, RZ, 0xc0, !PT ;  /* 0xffffe000120c7812 */ /* 0x020fe200078ec0ff */
[----:B------:R-:W-:Y:S01]  /*2c00*/  BSSY B1, `(.L_x_49) ;  /* 0x0000008000017945 */ /* 0x000fe20003800000 */
[----:B------:R-:W-:-:S03]  /*2c10*/  ISETP.GT.AND P1, PT, R0, 0x8, P1 ;  /* 0x000000080000780c */ /* 0x000fc60000f24270 */
[----:B0-----:R-:W-:-:S04]  /*2c20*/  FMUL R13, R12, R91 ;  /* 0x0000005b0c0d7220 */ /* 0x001fc80000400000 */
[----:B------:R-:W-:-:S05]  /*2c30*/  FFMA R13, R30, R90, R13 ;  /* 0x0000005a1e0d7223 */ /* 0x000fca000000000d */
[----:B------:R-:W-:-:S05]  /*2c40*/  F2FP.TF32.F32.PACK_B R13, R13 ;  /* 0x0000000dff0d723e */ /* 0x000fca00024050ff */
[----:B------:R0:W-:Y:S01]  /*2c50*/  @P0 STG.E desc[UR36][R10.64+0x20], R13 ;  /* 0x0000200d0a000986 */ /* 0x0001e2000c101924 */
[----:B------:R-:W-:Y:S05]  /*2c60*/  @!P1 BRA `(.L_x_50) ;  /* 0x0000000000049947 */ /* 0x000fea0003800000 */
[----:B------:R0:W5:Y:S02]  /*2c70*/  LDG.E.LTC128B R18, desc[UR36][R6.64+0x24] ;  /* 0x0000242406127981 */ /* 0x000164000c1e1920 */
.L_x_50:
[----:B------:R-:W-:Y:S05]  /*2c80*/  BSYNC B1 ;  /* 0x0000000000017941 */ /* 0x000fea0003800000 */
.L_x_49:
        /* <DEDUP_REMOVED lines=10> */
.L_x_52:
[----:B------:R-:W-:Y:S05]  /*2d30*/  BSYNC B1 ;  /* 0x0000000000017941 */ /* 0x000fea0003800000 */
.L_x_51:
[----:B-----5:R-:W-:Y:S01]  /*2d40*/  LOP3.LUT R12, R18, 0xffffe000, RZ, 0xc0, !PT ;  /* 0xffffe000120c7812 */ /* 0x020fe200078ec0ff */
[----:B------:R-:W-:Y:S01]  /*2d50*/  BSSY B1, `(.L_x_53) ;  /* 0x0000009000017945 */ /* 0x000fe20003800000 */
[----:B------:R-:W-:-:S03]  /*2d60*/  ISETP.GT.AND P1, PT, R3, 0x11, PT ;  /* 0x000000110300780c */ /* 0x000fc60003f24270 */
[----:B0-----:R-:W-:Y:S01]  /*2d70*/  FMUL R13, R12, R91 ;  /* 0x0000005b0c0d7220 */ /* 0x001fe20000400000 */
[----:B------:R-:W-:-:S03]  /*2d80*/  ISETP.GT.AND P3, PT, R0, RZ, P1 ;  /* 0x000000ff0000720c */ /* 0x000fc60000f64270 */
[----:B------:R-:W-:-:S05]  /*2d90*/  FFMA R13, R32, R90, R13 ;  /* 0x0000005a200d7223 */ /* 0x000fca000000000d */
[----:B------:R-:W-:-:S05]  /*2da0*/  F2FP.TF32.F32.PACK_B R13, R13 ;  /* 0x0000000dff0d723e */ /* 0x000fca00024050ff */
[----:B------:R0:W-:Y:S01]  /*2db0*/  @P2 STG.E desc[UR36][R8.64+0x40], R13 ;  /* 0x0000400d08002986 */ /* 0x0001e2000c101924 */
[----:B------:R-:W-:Y:S05]  /*2dc0*/  @!P3 BRA `(.L_x_54) ;  /* 0x000000000004b947 */ /* 0x000fea0003800000 */
[----:B------:R0:W5:Y:S02]  /*2dd0*/  LDG.E.LTC128B R18, desc[UR36][R4.64+0x44] ;  /* 0x0000442404127981 */ /* 0x000164000c1e1920 */
.L_x_54:
[----:B------:R-:W-:Y:S05]  /*2de0*/  BSYNC B1 ;  /* 0x0000000000017941 */ /* 0x000fea0003800000 */
.L_x_53:
        /* <DEDUP_REMOVED lines=9> */
.L_x_56:
[----:B------:R-:W-:Y:S05]  /*2e80*/  BSYNC B1 ;  /* 0x0000000000017941 */ /* 0x000fea0003800000 */
.L_x_55:
        /* <DEDUP_REMOVED lines=9> */
.L_x_58:
[----:B------:R-:W-:Y:S05]  /*2f20*/  BSYNC B1 ;  /* 0x0000000000017941 */ /* 0x000fea0003800000 */
.L_x_57:
        /* <DEDUP_REMOVED lines=10> */
.L_x_60:
[----:B------:R-:W-:Y:S05]  /*2fd0*/  BSYNC B1 ;  /* 0x0000000000017941 */ /* 0x000fea0003800000 */
.L_x_59:
        /* <DEDUP_REMOVED lines=10> */
.L_x_62:
[----:B------:R-:W-:Y:S05]  /*3080*/  BSYNC B1 ;  /* 0x0000000000017941 */ /* 0x000fea0003800000 */
.L_x_61:
        /* <DEDUP_REMOVED lines=9> */
.L_x_64:
[----:B------:R-:W-:Y:S05]  /*3120*/  BSYNC B1 ;  /* 0x0000000000017941 */ /* 0x000fea0003800000 */
.L_x_63:
        /* <DEDUP_REMOVED lines=9> */
.L_x_66:
[----:B------:R-:W-:Y:S05]  /*31c0*/  BSYNC B1 ;  /* 0x0000000000017941 */ /* 0x000fea0003800000 */
.L_x_65:
        /* <DEDUP_REMOVED lines=10> */
.L_x_68:
[----:B------:R-:W-:Y:S05]  /*3270*/  BSYNC B1 ;  /* 0x0000000000017941 */ /* 0x000fea0003800000 */
.L_x_67:
        /* <DEDUP_REMOVED lines=10> */
.L_x_70:
[----:B------:R-:W-:Y:S05]  /*3320*/  BSYNC B1 ;  /* 0x0000000000017941 */ /* 0x000fea0003800000 */
.L_x_69:
        /* <DEDUP_REMOVED lines=9> */
.L_x_72:
[----:B------:R-:W-:Y:S05]  /*33c0*/  BSYNC B1 ;  /* 0x0000000000017941 */ /* 0x000fea0003800000 */
.L_x_71:
        /* <DEDUP_REMOVED lines=9> */
.L_x_74:
[----:B------:R-:W-:Y:S05]  /*3460*/  BSYNC B1 ;  /* 0x0000000000017941 */ /* 0x000fea0003800000 */
.L_x_73:
        /* <DEDUP_REMOVED lines=10> */
.L_x_76:
[----:B------:R-:W-:Y:S05]  /*3510*/  BSYNC B1 ;  /* 0x0000000000017941 */ /* 0x000fea0003800000 */
.L_x_75:
        /* <DEDUP_REMOVED lines=10> */
.L_x_78:
[----:B------:R-:W-:Y:S05]  /*35c0*/  BSYNC B1 ;  /* 0x0000000000017941 */ /* 0x000fea0003800000 */
.L_x_77:
        /* <DEDUP_REMOVED lines=9> */
.L_x_80:
[----:B------:R-:W-:Y:S05]  /*3660*/  BSYNC B1 ;  /* 0x0000000000017941 */ /* 0x000fea0003800000 */
.L_x_79:
        /* <DEDUP_REMOVED lines=9> */
.L_x_82:
[----:B------:R-:W-:Y:S05]  /*3700*/  BSYNC B1 ;  /* 0x0000000000017941 */ /* 0x000fea0003800000 */
.L_x_81:
        /* <DEDUP_REMOVED lines=10> */
.L_x_84:
[----:B------:R-:W-:Y:S05]  /*37b0*/  BSYNC B1 ;  /* 0x0000000000017941 */ /* 0x000fea0003800000 */
.L_x_83:
        /* <DEDUP_REMOVED lines=10> */
.L_x_86:
[----:B------:R-:W-:Y:S05]  /*3860*/  BSYNC B1 ;  /* 0x0000000000017941 */ /* 0x000fea0003800000 */
.L_x_85:
        /* <DEDUP_REMOVED lines=9> */
.L_x_88:
[----:B------:R-:W-:Y:S05]  /*3900*/  BSYNC B1 ;  /* 0x0000000000017941 */ /* 0x000fea0003800000 */
.L_x_87:
        /* <DEDUP_REMOVED lines=9> */
.L_x_90:
[----:B------:R-:W-:Y:S05]  /*39a0*/  BSYNC B1 ;  /* 0x0000000000017941 */ /* 0x000fea0003800000 */
.L_x_89:
        /* <DEDUP_REMOVED lines=10> */
.L_x_92:
[----:B------:R-:W-:Y:S05]  /*3a50*/  BSYNC B1 ;  /* 0x0000000000017941 */ /* 0x000fea0003800000 */
.L_x_91:
        /* <DEDUP_REMOVED lines=10> */
.L_x_94:
[----:B------:R-:W-:Y:S05]  /*3b00*/  BSYNC B1 ;  /* 0x0000000000017941 */ /* 0x000fea0003800000 */
.L_x_93:
        /* <DEDUP_REMOVED lines=9> */
.L_x_96:
[----:B------:R-:W-:Y:S05]  /*3ba0*/  BSYNC B1 ;  /* 0x0000000000017941 */ /* 0x000fea0003800000 */
.L_x_95:
        /* <DEDUP_REMOVED lines=9> */
.L_x_98:
[----:B------:R-:W-:Y:S05]  /*3c40*/  BSYNC B1 ;  /* 0x0000000000017941 */ /* 0x000fea0003800000 */
.L_x_97:
        /* <DEDUP_REMOVED lines=10> */
.L_x_100:
[----:B------:R-:W-:Y:S05]  /*3cf0*/  BSYNC B1 ;  /* 0x0000000000017941 */ /* 0x000fea0003800000 */
.L_x_99:
        /* <DEDUP_REMOVED lines=10> */
.L_x_102:
[----:B------:R-:W-:Y:S05]  /*3da0*/  BSYNC B1 ;  /* 0x0000000000017941 */ /* 0x000fea0003800000 */
.L_x_101:
        /* <DEDUP_REMOVED lines=9> */
.L_x_104:
[----:B------:R-:W-:Y:S05]  /*3e40*/  BSYNC B1 ;  /* 0x0000000000017941 */ /* 0x000fea0003800000 */
.L_x_103:
        /* <DEDUP_REMOVED lines=9> */
.L_x_106:
[----:B------:R-:W-:Y:S05]  /*3ee0*/  BSYNC B1 ;  /* 0x0000000000017941 */ /* 0x000fea0003800000 */
.L_x_105:
        /* <DEDUP_REMOVED lines=10> */
.L_x_108:
[----:B------:R-:W-:Y:S05]  /*3f90*/  BSYNC B1 ;  /* 0x0000000000017941 */ /* 0x000fea0003800000 */
.L_x_107:
        /* <DEDUP_REMOVED lines=10> */
.L_x_110:
[----:B------:R-:W-:Y:S05]  /*4040*/  BSYNC B1 ;  /* 0x0000000000017941 */ /* 0x000fea0003800000 */
.L_x_109:
        /* <DEDUP_REMOVED lines=9> */
.L_x_112:
[----:B------:R-:W-:Y:S05]  /*40e0*/  BSYNC B1 ;  /* 0x0000000000017941 */ /* 0x000fea0003800000 */
.L_x_111:
        /* <DEDUP_REMOVED lines=9> */
.L_x_114:
[----:B------:R-:W-:Y:S05]  /*4180*/  BSYNC B1 ;  /* 0x0000000000017941 */ /* 0x000fea0003800000 */
.L_x_113:
        /* <DEDUP_REMOVED lines=10> */
.L_x_116:
[----:B------:R-:W-:Y:S05]  /*4230*/  BSYNC B1 ;  /* 0x0000000000017941 */ /* 0x000fea0003800000 */
.L_x_115:
        /* <DEDUP_REMOVED lines=10> */
.L_x_118:
[----:B------:R-:W-:Y:S05]  /*42e0*/  BSYNC B1 ;  /* 0x0000000000017941 */ /* 0x000fea0003800000 */
.L_x_117:
        /* <DEDUP_REMOVED lines=9> */
.L_x_120:
[----:B------:R-:W-:Y:S05]  /*4380*/  BSYNC B1 ;  /* 0x0000000000017941 */ /* 0x000fea0003800000 */
.L_x_119:
        /* <DEDUP_REMOVED lines=9> */
.L_x_122:
[----:B------:R-:W-:Y:S05]  /*4420*/  BSYNC B1 ;  /* 0x0000000000017941 */ /* 0x000fea0003800000 */
.L_x_121:
        /* <DEDUP_REMOVED lines=10> */
.L_x_124:
[----:B------:R-:W-:Y:S05]  /*44d0*/  BSYNC B1 ;  /* 0x0000000000017941 */ /* 0x000fea0003800000 */
.L_x_123:
        /* <DEDUP_REMOVED lines=10> */
.L_x_126:
[----:B------:R-:W-:Y:S05]  /*4580*/  BSYNC B1 ;  /* 0x0000000000017941 */ /* 0x000fea0003800000 */
.L_x_125:
        /* <DEDUP_REMOVED lines=9> */
.L_x_128:
[----:B------:R-:W-:Y:S05]  /*4620*/  BSYNC B1 ;  /* 0x0000000000017941 */ /* 0x000fea0003800000 */
.L_x_127:
        /* <DEDUP_REMOVED lines=9> */
.L_x_130:
[----:B------:R-:W-:Y:S05]  /*46c0*/  BSYNC B1 ;  /* 0x0000000000017941 */ /* 0x000fea0003800000 */
.L_x_129:
        /* <DEDUP_REMOVED lines=10> */
.L_x_132:
[----:B------:R-:W-:Y:S05]  /*4770*/  BSYNC B1 ;  /* 0x0000000000017941 */ /* 0x000fea0003800000 */
.L_x_131:
        /* <DEDUP_REMOVED lines=10> */
.L_x_134:
[----:B------:R-:W-:Y:S05]  /*4820*/  BSYNC B1 ;  /* 0x0000000000017941 */ /* 0x000fea0003800000 */
.L_x_133:
        /* <DEDUP_REMOVED lines=9> */
.L_x_136:
[----:B------:R-:W-:Y:S05]  /*48c0*/  BSYNC B1 ;  /* 0x0000000000017941 */ /* 0x000fea0003800000 */
.L_x_135:
        /* <DEDUP_REMOVED lines=9> */
.L_x_138:
[----:B------:R-:W-:Y:S05]  /*4960*/  BSYNC B1 ;  /* 0x0000000000017941 */ /* 0x000fea0003800000 */
.L_x_137:
        /* <DEDUP_REMOVED lines=10> */
.L_x_140:
[----:B------:R-:W-:Y:S05]  /*4a10*/  BSYNC B1 ;  /* 0x0000000000017941 */ /* 0x000fea0003800000 */
.L_x_139:
        /* <DEDUP_REMOVED lines=10> */
.L_x_142:
[----:B------:R-:W-:Y:S05]  /*4ac0*/  BSYNC B1 ;  /* 0x0000000000017941 */ /* 0x000fea0003800000 */
.L_x_141:
        /* <DEDUP_REMOVED lines=9> */
.L_x_144:
[----:B------:R-:W-:Y:S05]  /*4b60*/  BSYNC B1 ;  /* 0x0000000000017941 */ /* 0x000fea0003800000 */
.L_x_143:
        /* <DEDUP_REMOVED lines=9> */
.L_x_146:
[----:B------:R-:W-:Y:S05]  /*4c00*/  BSYNC B1 ;  /* 0x0000000000017941 */ /* 0x000fea0003800000 */
.L_x_145:
        /* <DEDUP_REMOVED lines=10> */
.L_x_148:
[----:B------:R-:W-:Y:S05]  /*4cb0*/  BSYNC B1 ;  /* 0x0000000000017941 */ /* 0x000fea0003800000 */
.L_x_147:
        /* <DEDUP_REMOVED lines=10> */
.L_x_150:
[----:B------:R-:W-:Y:S05]  /*4d60*/  BSYNC B1 ;  /* 0x0000000000017941 */ /* 0x000fea0003800000 */
.L_x_149:
        /* <DEDUP_REMOVED lines=9> */
.L_x_152:
[----:B------:R-:W-:Y:S05]  /*4e00*/  BSYNC B1 ;  /* 0x0000000000017941 */ /* 0x000fea0003800000 */
.L_x_151:
        /* <DEDUP_REMOVED lines=9> */
.L_x_154:
[----:B------:R-:W-:Y:S05]  /*4ea0*/  BSYNC B1 ;  /* 0x0000000000017941 */ /* 0x000fea0003800000 */
.L_x_153:
        /* <DEDUP_REMOVED lines=10> */
.L_x_156:
[----:B------:R-:W-:Y:S05]  /*4f50*/  BSYNC B1 ;  /* 0x0000000000017941 */ /* 0x000fea0003800000 */
.L_x_155:
        /* <DEDUP_REMOVED lines=10> */
.L_x_158:
[----:B------:R-:W-:Y:S05]  /*5000*/  BSYNC B1 ;  /* 0x0000000000017941 */ /* 0x000fea0003800000 */
.L_x_157:
[----:B01---5:R-:W-:Y:S01]  /*5010*/  LOP3.LUT R4, R18, 0xffffe000, RZ, 0xc0, !PT ;  /* 0xffffe00012047812 */ /* 0x023fe200078ec0ff */
        /* <DEDUP_REMOVED lines=8> */
.L_x_160:
[----:B------:R-:W-:Y:S05]  /*50a0*/  BSYNC B1 ;  /* 0x0000000000017941 */ /* 0x000fea0003800000 */
.L_x_159:
[----:B-----5:R-:W-:Y:S01]  /*50b0*/  LOP3.LUT R4, R18, 0xffffe000, RZ, 0xc0, !PT ;  /* 0xffffe00012047812 */ /* 0x020fe200078ec0ff */
[----:B------:R-:W-:Y:S01]  /*50c0*/  @P0 IMAD.MOV.U32 R5, RZ, RZ, R11 ;  /* 0x000000ffff050224 */ /* 0x000fe200078e000b */
[----:B------:R-:W-:Y:S01]  /*50d0*/  ISETP.GT.AND P1, PT, R0, 0x8, P1 ;  /* 0x000000080000780c */ /* 0x000fe20000f24270 */
[----:B------:R-:W-:Y:S02]  /*50e0*/  BSSY B1, `(.L_x_161) ;  /* 0x0000008000017945 */ /* 0x000fe40003800000 */
[----:B------:R-:W-:Y:S01]  /*50f0*/  FMUL R3, R4, R91 ;  /* 0x0000005b04037220 */ /* 0x000fe20000400000 */
[----:B------:R-:W-:-:S03]  /*5100*/  @P0 IMAD.MOV.U32 R4, RZ, RZ, R10 ;  /* 0x000000ffff040224 */ /* 0x000fc600078e000a */
[----:B------:R-:W-:-:S05]  /*5110*/  FFMA R3, R86, R90, R3 ;  /* 0x0000005a56037223 */ /* 0x000fca0000000003 */
[----:B------:R-:W-:-:S05]  /*5120*/  F2FP.TF32.F32.PACK_B R3, R3 ;  /* 0x00000003ff03723e */ /* 0x000fca00024050ff */
[----:B------:R0:W-:Y:S01]  /*5130*/  @P0 STG.E desc[UR36][R4.64+0x1e0], R3 ;  /* 0x0001e00304000986 */ /* 0x0001e2000c101924 */
[----:B------:R-:W-:Y:S05]  /*5140*/  @!P1 BRA `(.L_x_162) ;  /* 0x0000000000049947 */ /* 0x000fea0003800000 */
[----:B------:R0:W5:Y:S02]  /*5150*/  LDG.E.LTC128B R18, desc[UR36][R6.64+0x1e4] ;  /* 0x0001e42406127981 */ /* 0x000164000c1e1920 */
.L_x_162:
[----:B------:R-:W-:Y:S05]  /*5160*/  BSYNC B1 ;  /* 0x0000000000017941 */ /* 0x000fea0003800000 */
.L_x_161:
[----:B------:R-:W-:Y:S05]  /*5170*/  @!P1 BRA `(.L_x_163) ;  /* 0x0000001000b09947 */ /* 0x000fea0003800000 */
[----:B-----5:R-:W-:-:S05]  /*5180*/  LOP3.LUT R18, R18, 0xffffe000, RZ, 0xc0, !PT ;  /* 0xffffe00012127812 */ /* 0x020fca00078ec0ff */
[----:B------:R-:W-:-:S04]  /*5190*/  FMUL R18, R18, R91 ;  /* 0x0000005b12127220 */ /* 0x000fc80000400000 */
[----:B------:R-:W-:-:S05]  /*51a0*/  FFMA R87, R87, R90, R18 ;  /* 0x0000005a57577223 */ /* 0x000fca0000000012 */
[----:B------:R-:W-:-:S05]  /*51b0*/  F2FP.TF32.F32.PACK_B R87, R87 ;  /* 0x00000057ff57723e */ /* 0x000fca00024050ff */
[----:B------:R0:W-:Y:S01]  /*51c0*/  STG.E desc[UR36][R10.64+0x1e4], R87 ;  /* 0x0001e4570a007986 */ /* 0x0001e2000c101924 */
[----:B------:R-:W-:Y:S05]  /*51d0*/  BRA `(.L_x_163) ;  /* 0x0000001000987947 */ /* 0x000fea0003800000 */
.L_x_38:
[----:B------:R-:W-:Y:S01]  /*51e0*/  ISETP.GT.AND P4, PT, R3, 0x1, PT ;  /* 0x000000010300780c */ /* 0x000fe20003f84270 */
[----:B------:R-:W-:Y:S01]  /*51f0*/  ULDC.64 UR4, c[0x0][0x5c0] ;  /* 0x0001700000047ab9 */ /* 0x000fe20000000a00 */
[-C--:B------:R-:W-:Y:S01]  /*5200*/  FMUL R9, R24, R90.reuse ;  /* 0x0000005a18097220 */ /* 0x080fe20000400000 */
[----:B------:R-:W-:Y:S01]  /*5210*/  LEA R4, P3, R106, UR4, 0x2 ;  /* 0x000000046a047c11 */ /* 0x000fe2000f8610ff */
[-C--:B------:R-:W-:Y:S01]  /*5220*/  FMUL R25, R25, R90.reuse ;  /* 0x0000005a19197220 */ /* 0x080fe20000400000 */
[----:B------:R-:W-:Y:S01]  /*5230*/  ISETP.GT.AND P1, PT, R0, RZ, P4 ;  /* 0x000000ff0000720c */ /* 0x000fe20002724270 */
[-C--:B------:R-:W-:Y:S01]  /*5240*/  FMUL R11, R26, R90.reuse ;  /* 0x0000005a1a0b7220 */ /* 0x080fe20000400000 */
[----:B------:R-:W-:Y:S01]  /*5250*/  LEA.HI.X R5, R106, UR5, R115, 0x2, P3 ;  /* 0x000000056a057c11 */ /* 0x000fe200098f1473 */
[-C--:B------:R-:W-:Y:S01]  /*5260*/  FMUL R27, R27, R90.reuse ;  /* 0x0000005a1b1b7220 */ /* 0x080fe20000400000 */
[----:B------:R-:W-:Y:S01]  /*5270*/  F2FP.TF32.F32.PACK_B R9, R9 ;  /* 0x00000009ff09723e */ /* 0x000fe200024050ff */
[-C--:B------:R-:W-:Y:S01]  /*5280*/  FMUL R29, R29, R90.reuse ;  /* 0x0000005a1d1d7220 */ /* 0x080fe20000400000 */
[----:B------:R-:W-:Y:S01]  /*5290*/  F2FP.TF32.F32.PACK_B R25, R25 ;  /* 0x00000019ff19723e */ /* 0x000fe200024050ff */
[----:B------:R-:W-:Y:S01]  /*52a0*/  FMUL R31, R31, R90 ;  /* 0x0000005a1f1f7220 */ /* 0x000fe20000400000 */
[C---:B------:R-:W-:Y:S01]  /*52b0*/  SHF.L.U64.HI R7, R96.reuse, 0x2, R97 ;  /* 0x0000000260077819 */ /* 0x040fe20000010261 */
[----:B------:R0:W-:Y:S01]  /*52c0*/  @P2 STG.E desc[UR36][R4.64], R9 ;  /* 0x0000000904002986 */ /* 0x0001e2000c101924 */
[----:B------:R-:W-:Y:S01]  /*52d0*/  LEA R6, P3, R96, R4, 0x2 ;  /* 0x0000000460067211 */ /* 0x000fe200078610ff */
[-C--:B------:R-:W-:Y:S01]  /*52e0*/  FMUL R13, R32, R90.reuse ;  /* 0x0000005a200d7220 */ /* 0x080fe20000400000 */
[C---:B------:R-:W-:Y:S01]  /*52f0*/  ISETP.GT.AND P2, PT, R3.reuse, 0x8, PT ;  /* 0x000000080300780c */ /* 0x040fe20003f44270 */
[----:B------:R-:W-:Y:S01]  /*5300*/  @P1 STG.E desc[UR36][R4.64+0x4], R25 ;  /* 0x0000041904001986 */ /* 0x000fe2000c101924 */
[----:B------:R-:W-:Y:S01]  /*5310*/  ISETP.GT.AND P1, PT, R3, 0x9, PT ;  /* 0x000000090300780c */ /* 0x000fe20003f24270 */
[----:B------:R-:W-:Y:S01]  /*5320*/  IMAD.X R7, R7, 0x1, R5, P3 ;  /* 0x0000000107077824 */ /* 0x000fe200018e0605 */
[C---:B------:R-:W-:Y:S01]  /*5330*/  ISETP.GT.AND P0, PT, R0.reuse, 0x8, P0 ;  /* 0x000000080000780c */ /* 0x040fe20000704270 */
[-C--:B------:R-:W-:Y:S01]  /*5340*/  FMUL R33, R33, R90.reuse ;  /* 0x0000005a21217220 */ /* 0x080fe20000400000 */
[C---:B------:R-:W-:Y:S01]  /*5350*/  ISETP.GT.AND P4, PT, R0.reuse, 0x8, P4 ;  /* 0x000000080000780c */ /* 0x040fe20002784270 */
[-C--:B------:R-:W-:Y:S01]  /*5360*/  FMUL R35, R35, R90.reuse ;  /* 0x0000005a23237220 */ /* 0x080fe20000400000 */
[----:B------:R-:W-:Y:S01]  /*5370*/  ISETP.GT.AND P5, PT, R0, RZ, P2 ;  /* 0x000000ff0000720c */ /* 0x000fe200017a4270 */
[-C--:B0-----:R-:W-:Y:S01]  /*5380*/  FMUL R9, R28, R90.reuse ;  /* 0x0000005a1c097220 */ /* 0x081fe20000400000 */
[C---:B------:R-:W-:Y:S01]  /*5390*/  ISETP.GT.AND P3, PT, R0.reuse, RZ, P1 ;  /* 0x000000ff0000720c */ /* 0x040fe20000f64270 */
[-C--:B------:R-:W-:Y:S01]  /*53a0*/  FMUL R37, R37, R90.reuse ;  /* 0x0000005a25257220 */ /* 0x080fe20000400000 */
[----:B------:R-:W-:Y:S01]  /*53b0*/  F2FP.TF32.F32.PACK_B R11, R11 ;  /* 0x0000000bff0b723e */ /* 0x000fe200024050ff */
[-C--:B------:R-:W-:Y:S01]  /*53c0*/  FMUL R39, R39, R90.reuse ;  /* 0x0000005a27277220 */ /* 0x080fe20000400000 */
[----:B------:R-:W-:Y:S01]  /*53d0*/  F2FP.TF32.F32.PACK_B R27, R27 ;  /* 0x0000001bff1b723e */ /* 0x000fe200024050ff */
[-C--:B------:R-:W-:Y:S01]  /*53e0*/  FMUL R41, R41, R90.reuse ;  /* 0x0000005a29297220 */ /* 0x080fe20000400000 */
[----:B------:R-:W-:Y:S01]  /*53f0*/  F2FP.TF32.F32.PACK_B R9, R9 ;  /* 0x00000009ff09723e */ /* 0x000fe200024050ff */
[----:B------:R0:W-:Y:S01]  /*5400*/  @P0 STG.E desc[UR36][R6.64], R11 ;  /* 0x0000000b06000986 */ /* 0x0001e2000c101924 */
[----:B------:R-:W-:Y:S01]  /*5410*/  F2FP.TF32.F32.PACK_B R29, R29 ;  /* 0x0000001dff1d723e */ /* 0x000fe200024050ff */
[-C--:B------:R-:W-:Y:S01]  /*5420*/  FMUL R43, R43, R90.reuse ;  /* 0x0000005a2b2b7220 */ /* 0x080fe20000400000 */
[----:B------:R-:W-:Y:S01]  /*5430*/  ISETP.GT.AND P0, PT, R3, 0x10, PT ;  /* 0x000000100300780c */ /* 0x000fe20003f04270 */
[----:B------:R-:W-:Y:S01]  /*5440*/  @P4 STG.E desc[UR36][R6.64+0x4], R27 ;  /* 0x0000041b06004986 */ /* 0x000fe2000c101924 */
[C---:B------:R-:W-:Y:S01]  /*5450*/  ISETP.GT.AND P2, PT, R0.reuse, 0x8, P2 ;  /* 0x000000080000780c */ /* 0x040fe20001744270 */
[-C--:B------:R-:W-:Y:S01]  /*5460*/  FMUL R45, R45, R90.reuse ;  /* 0x0000005a2d2d7220 */ /* 0x080fe20000400000 */
[C---:B------:R-:W-:Y:S01]  /*5470*/  ISETP.GT.AND P1, PT, R0.reuse, 0x8, P1 ;  /* 0x000000080000780c */ /* 0x040fe20000f24270 */
[----:B------:R1:W-:Y:S01]  /*5480*/  @P5 STG.E desc[UR36][R4.64+0x20], R9 ;  /* 0x0000200904005986 */ /* 0x0003e2000c101924 */
[----:B------:R-:W-:Y:S01]  /*5490*/  ISETP.GT.AND P5, PT, R0, RZ, P0 ;  /* 0x000000ff0000720c */ /* 0x000fe200007a4270 */
[-C--:B------:R-:W-:Y:S01]  /*54a0*/  FMUL R47, R47, R90.reuse ;  /* 0x0000005a2f2f7220 */ /* 0x080fe20000400000 */
[----:B------:R-:W-:Y:S01]  /*54b0*/  F2FP.TF32.F32.PACK_B R31, R31 ;  /* 0x0000001fff1f723e */ /* 0x000fe200024050ff */
[----:B------:R-:W-:Y:S01]  /*54c0*/  @P3 STG.E desc[UR36][R4.64+0x24], R29 ;  /* 0x0000241d04003986 */ /* 0x000fe2000c101924 */
[----:B------:R-:W-:Y:S01]  /*54d0*/  ISETP.GT.AND P3, PT, R3, 0x11, PT ;  /* 0x000000110300780c */ /* 0x000fe20003f64270 */
[-C--:B0-----:R-:W-:Y:S01]  /*54e0*/  FMUL R11, R30, R90.reuse ;  /* 0x0000005a1e0b7220 */ /* 0x081fe20000400000 */
[----:B------:R-:W-:Y:S01]  /*54f0*/  F2FP.TF32.F32.PACK_B R13, R13 ;  /* 0x0000000dff0d723e */ /* 0x000fe200024050ff */
[-C--:B------:R-:W-:Y:S01]  /*5500*/  FMUL R49, R49, R90.reuse ;  /* 0x0000005a31317220 */ /* 0x080fe20000400000 */
[----:B------:R-:W-:Y:S01]  /*5510*/  ISETP.GT.AND P4, PT, R0, RZ, P3 ;  /* 0x000000ff0000720c */ /* 0x000fe20001f84270 */
[-C--:B------:R-:W-:Y:S01]  /*5520*/  FMUL R51, R51, R90.reuse ;  /* 0x0000005a33337220 */ /* 0x080fe20000400000 */
[----:B------:R-:W-:Y:S01]  /*5530*/  F2FP.TF32.F32.PACK_B R11, R11 ;  /* 0x0000000bff0b723e */ /* 0x000fe200024050ff */
[-C--:B-1----:R-:W-:Y:S01]  /*5540*/  FMUL R9, R34, R90.reuse ;  /* 0x0000005a22097220 */ /* 0x082fe20000400000 */
[----:B------:R-:W-:Y:S01]  /*5550*/  F2FP.TF32.F32.PACK_B R33, R33 ;  /* 0x00000021ff21723e */ /* 0x000fe200024050ff */
[-C--:B------:R-:W-:Y:S01]  /*5560*/  FMUL R53, R53, R90.reuse ;  /* 0x0000005a35357220 */ /* 0x080fe20000400000 */
[C---:B------:R-:W-:Y:S01]  /*5570*/  ISETP.GT.AND P0, PT, R0.reuse, 0x8, P0 ;  /* 0x000000080000780c */ /* 0x040fe20000704270 */
[----:B------:R0:W-:Y:S01]  /*5580*/  @P2 STG.E desc[UR36][R6.64+0x20], R11 ;  /* 0x0000200b06002986 */ /* 0x0001e2000c101924 */
[----:B------:R-:W-:Y:S01]  /*5590*/  ISETP.GT.AND P2, PT, R3, 0x19, PT ;  /* 0x000000190300780c */ /* 0x000fe20003f44270 */
[-C--:B------:R-:W-:Y:S01]  /*55a0*/  FMUL R55, R55, R90.reuse ;  /* 0x0000005a37377220 */ /* 0x080fe20000400000 */
[----:B------:R-:W-:Y:S01]  /*55b0*/  F2FP.TF32.F32.PACK_B R9, R9 ;  /* 0x00000009ff09723e */ /* 0x000fe200024050ff */
[----:B------:R-:W-:Y:S01]  /*55c0*/  @P1 STG.E desc[UR36][R6.64+0x24], R31 ;  /* 0x0000241f06001986 */ /* 0x000fe2000c101924 */
[----:B------:R-:W-:Y:S01]  /*55d0*/  ISETP.GT.AND P1, PT, R3, 0x18, PT ;  /* 0x000000180300780c */ /* 0x000fe20003f24270 */
[-C--:B------:R-:W-:Y:S01]  /*55e0*/  FMUL R57, R57, R90.reuse ;  /* 0x0000005a39397220 */ /* 0x080fe20000400000 */
[----:B------:R-:W-:Y:S01]  /*55f0*/  F2FP.TF32.F32.PACK_B R35, R35 ;  /* 0x00000023ff23723e */ /* 0x000fe200024050ff */
[----:B------:R1:W-:Y:S01]  /*5600*/  @P5 STG.E desc[UR36][R4.64+0x40], R13 ;  /* 0x0000400d04005986 */ /* 0x0003e2000c101924 */
[C---:B------:R-:W-:Y:S01]  /*5610*/  ISETP.GT.AND P5, PT, R0.reuse, RZ, P1 ;  /* 0x000000ff0000720c */ /* 0x040fe20000fa4270 */
[-C--:B------:R-:W-:Y:S01]  /*5620*/  FMUL R59, R59, R90.reuse ;  /* 0x0000005a3b3b7220 */ /* 0x080fe20000400000 */
[----:B------:R-:W-:Y:S01]  /*5630*/  F2FP.TF32.F32.PACK_B R37, R37 ;  /* 0x00000025ff25723e */ /* 0x000fe200024050ff */
[----:B------:R-:W-:Y:S01]  /*5640*/  @P4 STG.E desc[UR36][R4.64+0x44], R33 ;  /* 0x0000442104004986 */ /* 0x000fe2000c101924 */
[----:B------:R-:W-:Y:S01]  /*5650*/  ISETP.GT.AND P4, PT, R0, 0x8, P3 ;  /* 0x000000080000780c */ /* 0x000fe20001f84270 */
[-C--:B0-----:R-:W-:Y:S01]  /*5660*/  FMUL R11, R36, R90.reuse ;  /* 0x0000005a240b7220 */ /* 0x081fe20000400000 */
[C---:B------:R-:W-:Y:S01]  /*5670*/  ISETP.GT.AND P3, PT, R0.reuse, RZ, P2 ;  /* 0x000000ff0000720c */ /* 0x040fe20001764270 */
[----:B------:R0:W-:Y:S01]  /*5680*/  @P0 STG.E desc[UR36][R6.64+0x40], R9 ;  /* 0x0000400906000986 */ /* 0x0001e2000c101924 */
[----:B------:R-:W-:Y:S01]  /*5690*/  ISETP.GT.AND P1, PT, R0, 0x8, P1 ;  /* 0x000000080000780c */ /* 0x000fe20000f24270 */
[-C--:B------:R-:W-:Y:S01]  /*56a0*/  FMUL R61, R61, R90.reuse ;  /* 0x0000005a3d3d7220 */ /* 0x080fe20000400000 */
[----:B------:R-:W-:Y:S01]  /*56b0*/  F2FP.TF32.F32.PACK_B R11, R11 ;  /* 0x0000000bff0b723e */ /* 0x000fe200024050ff */
[-C--:B-1----:R-:W-:Y:S01]  /*56c0*/  FMUL R13, R40, R90.reuse ;  /* 0x0000005a280d7220 */ /* 0x082fe20000400000 */
[----:B------:R-:W-:Y:S01]  /*56d0*/  ISETP.GT.AND P0, PT, R3, 0x20, PT ;  /* 0x000000200300780c */ /* 0x000fe20003f04270 */
[-C--:B------:R-:W-:Y:S01]  /*56e0*/  FMUL R63, R63, R90.reuse ;  /* 0x0000005a3f3f7220 */ /* 0x080fe20000400000 */
[----:B------:R-:W-:Y:S01]  /*56f0*/  F2FP.TF32.F32.PACK_B R39, R39 ;  /* 0x00000027ff27723e */ /* 0x000fe200024050ff */
[-C--:B------:R-:W-:Y:S01]  /*5700*/  FMUL R65, R65, R90.reuse ;  /* 0x0000005a41417220 */ /* 0x080fe20000400000 */
[----:B------:R-:W-:Y:S01]  /*5710*/  F2FP.TF32.F32.PACK_B R13, R13 ;  /* 0x0000000dff0d723e */ /* 0x000fe200024050ff */
[----:B------:R-:W-:Y:S01]  /*5720*/  @P4 STG.E desc[UR36][R6.64+0x44], R35 ;  /* 0x0000442306004986 */ /* 0x000fe2000c101924 */
[----:B------:R-:W-:Y:S01]  /*5730*/  ISETP.GT.AND P4, PT, R0, 0x8, P2 ;  /* 0x000000080000780c */ /* 0x000fe20001784270 */
[-C--:B0-----:R-:W-:Y:S01]  /*5740*/  FMUL R9, R38, R90.reuse ;  /* 0x0000005a26097220 */ /* 0x081fe20000400000 */
[----:B------:R-:W-:Y:S01]  /*5750*/  ISETP.GT.AND P2, PT, R3, 0x21, PT ;  /* 0x000000210300780c */ /* 0x000fe20003f44270 */
[----:B------:R0:W-:Y:S01]  /*5760*/  @P5 STG.E desc[UR36][R4.64+0x60], R11 ;  /* 0x0000600b04005986 */ /* 0x0001e2000c101924 */
[C---:B------:R-:W-:Y:S01]  /*5770*/  ISETP.GT.AND P5, PT, R0.reuse, RZ, P0 ;  /* 0x000000ff0000720c */ /* 0x040fe200007a4270 */
[-C--:B------:R-:W-:Y:S01]  /*5780*/  FMUL R67, R67, R90.reuse ;  /* 0x0000005a43437220 */ /* 0x080fe20000400000 */
[----:B------:R-:W-:Y:S01]  /*5790*/  F2FP.TF32.F32.PACK_B R9, R9 ;  /* 0x00000009ff09723e */ /* 0x000fe200024050ff */
[----:B------:R-:W-:Y:S01]  /*57a0*/  @P3 STG.E desc[UR36][R4.64+0x64], R37 ;  /* 0x0000642504003986 */ /* 0x000fe2000c101924 */
[C---:B------:R-:W-:Y:S01]  /*57b0*/  ISETP.GT.AND P3, PT, R0.reuse, RZ, P2 ;  /* 0x000000ff0000720c */ /* 0x040fe20001764270 */
[-C--:B------:R-:W-:Y:S01]  /*57c0*/  FMUL R69, R69, R90.reuse ;  /* 0x0000005a45457220 */ /* 0x080fe20000400000 */
[----:B------:R-:W-:Y:S01]  /*57d0*/  F2FP.TF32.F32.PACK_B R41, R41 ;  /* 0x00000029ff29723e */ /* 0x000fe200024050ff */
[----:B------:R1:W-:Y:S01]  /*57e0*/  @P1 STG.E desc[UR36][R6.64+0x60], R9 ;  /* 0x0000600906001986 */ /* 0x0003e2000c101924 */
[C---:B------:R-:W-:Y:S01]  /*57f0*/  ISETP.GT.AND P0, PT, R0.reuse, 0x8, P0 ;  /* 0x000000080000780c */ /* 0x040fe20000704270 */
[-C--:B------:R-:W-:Y:S01]  /*5800*/  FMUL R71, R71, R90.reuse ;  /* 0x0000005a47477220 */ /* 0x080fe20000400000 */
[C---:B------:R-:W-:Y:S01]  /*5810*/  ISETP.GT.AND P1, PT, R3.reuse, 0x28, PT ;  /* 0x000000280300780c */ /* 0x040fe20003f24270 */
[----:B------:R-:W-:Y:S01]  /*5820*/  @P4 STG.E desc[UR36][R6.64+0x64], R39 ;  /* 0x0000642706004986 */ /* 0x000fe2000c101924 */
[----:B------:R-:W-:Y:S01]  /*5830*/  ISETP.GT.AND P4, PT, R0, 0x8, P2 ;  /* 0x000000080000780c */ /* 0x000fe20001784270 */
[-C--:B0-----:R-:W-:Y:S01]  /*5840*/  FMUL R11, R44, R90.reuse ;  /* 0x0000005a2c0b7220 */ /* 0x081fe20000400000 */
[----:B------:R-:W-:Y:S01]  /*5850*/  ISETP.GT.AND P2, PT, R3, 0x29, PT ;  /* 0x000000290300780c */ /* 0x000fe20003f44270 */
[----:B------:R0:W-:Y:S01]  /*5860*/  @P5 STG.E desc[UR36][R4.64+0x80], R13 ;  /* 0x0000800d04005986 */ /* 0x0001e2000c101924 */
[----:B------:R-:W-:Y:S01]  /*5870*/  ISETP.GT.AND P5, PT, R0, RZ, P1 ;  /* 0x000000ff0000720c */ /* 0x000fe20000fa4270 */
[-C--:B------:R-:W-:Y:S01]  /*5880*/  FMUL R73, R73, R90.reuse ;  /* 0x0000005a49497220 */ /* 0x080fe20000400000 */
[----:B------:R-:W-:Y:S01]  /*5890*/  F2FP.TF32.F32.PACK_B R43, R43 ;  /* 0x0000002bff2b723e */ /* 0x000fe200024050ff */
[-C--:B-1----:R-:W-:Y:S01]  /*58a0*/  FMUL R9, R42, R90.reuse ;  /* 0x0000005a2a097220 */ /* 0x082fe20000400000 */
[----:B------:R-:W-:Y:S01]  /*58b0*/  @P3 STG.E desc[UR36][R4.64+0x84], R41 ;  /* 0x0000842904003986 */ /* 0x000fe2000c101924 */
[----:B------:R-:W-:Y:S01]  /*58c0*/  ISETP.GT.AND P3, PT, R0, RZ, P2 ;  /* 0x000000ff0000720c */ /* 0x000fe20001764270 */
[-C--:B------:R-:W-:Y:S01]  /*58d0*/  FMUL R75, R75, R90.reuse ;  /* 0x0000005a4b4b7220 */ /* 0x080fe20000400000 */
[----:B------:R-:W-:Y:S01]  /*58e0*/  F2FP.TF32.F32.PACK_B R11, R11 ;  /* 0x0000000bff0b723e */ /* 0x000fe200024050ff */
[-C--:B------:R-:W-:Y:S01]  /*58f0*/  FMUL R77, R77, R90.reuse ;  /* 0x0000005a4d4d7220 */ /* 0x080fe20000400000 */
[----:B------:R-:W-:Y:S01]  /*5900*/  F2FP.TF32.F32.PACK_B R9, R9 ;  /* 0x00000009ff09723e */ /* 0x000fe200024050ff */
[-C--:B------:R-:W-:Y:S01]  /*5910*/  FMUL R79, R79, R90.reuse ;  /* 0x0000005a4f4f7220 */ /* 0x080fe20000400000 */
[----:B------:R-:W-:Y:S01]  /*5920*/  F2FP.TF32.F32.PACK_B R45, R45 ;  /* 0x0000002dff2d723e */ /* 0x000fe200024050ff */
[-C--:B0-----:R-:W-:Y:S01]  /*5930*/  FMUL R13, R48, R90.reuse ;  /* 0x0000005a300d7220 */ /* 0x081fe20000400000 */
[C---:B------:R-:W-:Y:S01]  /*5940*/  ISETP.GT.AND P1, PT, R0.reuse, 0x8, P1 ;  /* 0x000000080000780c */ /* 0x040fe20000f24270 */
[----:B------:R0:W-:Y:S01]  /*5950*/  @P0 STG.E desc[UR36][R6.64+0x80], R9 ;  /* 0x0000800906000986 */ /* 0x0001e2000c101924 */
[----:B------:R-:W-:Y:S01]  /*5960*/  ISETP.GT.AND P0, PT, R3, 0x30, PT ;  /* 0x000000300300780c */ /* 0x000fe20003f04270 */
[-C--:B------:R-:W-:Y:S01]  /*5970*/  FMUL R81, R81, R90.reuse ;  /* 0x0000005a51517220 */ /* 0x080fe20000400000 */
[----:B------:R-:W-:Y:S01]  /*5980*/  F2FP.TF32.F32.PACK_B R47, R47 ;  /* 0x0000002fff2f723e */ /* 0x000fe200024050ff */
[----:B------:R-:W-:Y:S01]  /*5990*/  @P4 STG.E desc[UR36][R6.64+0x84], R43 ;  /* 0x0000842b06004986 */ /* 0x000fe2000c101924 */
[C---:B------:R-:W-:Y:S01]  /*59a0*/  ISETP.GT.AND P4, PT, R0.reuse, 0x8, P2 ;  /* 0x000000080000780c */ /* 0x040fe20001784270 */
[-C--:B------:R-:W-:Y:S01]  /*59b0*/  FMUL R83, R83, R90.reuse ;  /* 0x0000005a53537220 */ /* 0x080fe20000400000 */
[----:B------:R-:W-:Y:S01]  /*59c0*/  ISETP.GT.AND P2, PT, R3, 0x31, PT ;  /* 0x000000310300780c */ /* 0x000fe20003f44270 */
[----:B------:R1:W-:Y:S01]  /*59d0*/  @P5 STG.E desc[UR36][R4.64+0xa0], R11 ;  /* 0x0000a00b04005986 */ /* 0x0003e2000c101924 */
[----:B------:R-:W-:Y:S01]  /*59e0*/  ISETP.GT.AND P5, PT, R0, RZ, P0 ;  /* 0x000000ff0000720c */ /* 0x000fe200007a4270 */
[-C--:B------:R-:W-:Y:S01]  /*59f0*/  FMUL R85, R85, R90.reuse ;  /* 0x0000005a55557220 */ /* 0x080fe20000400000 */
[----:B------:R-:W-:Y:S01]  /*5a00*/  F2FP.TF32.F32.PACK_B R13, R13 ;  /* 0x0000000dff0d723e */ /* 0x000fe200024050ff */
[-C--:B0-----:R-:W-:Y:S01]  /*5a10*/  FMUL R9, R46, R90.reuse ;  /* 0x0000005a2e097220 */ /* 0x081fe20000400000 */
[----:B------:R-:W-:Y:S01]  /*5a20*/  @P3 STG.E desc[UR36][R4.64+0xa4], R45 ;  /* 0x0000a42d04003986 */ /* 0x000fe2000c101924 */
[----:B------:R-:W-:Y:S01]  /*5a30*/  ISETP.GT.AND P3, PT, R0, RZ, P2 ;  /* 0x000000ff0000720c */ /* 0x000fe20001764270 */
[----:B------:R-:W-:Y:S01]  /*5a40*/  FMUL R87, R87, R90 ;  /* 0x0000005a57577220 */ /* 0x000fe20000400000 */
[----:B------:R-:W-:-:S02]  /*5a50*/  F2FP.TF32.F32.PACK_B R49, R49 ;  /* 0x00000031ff31723e */ /* 0x000fc400024050ff */
[----:B------:R-:W-:Y:S02]  /*5a60*/  F2FP.TF32.F32.PACK_B R9, R9 ;  /* 0x00000009ff09723e */ /* 0x000fe400024050ff */
[----:B------:R-:W-:Y:S01]  /*5a70*/  ISETP.GT.AND P0, PT, R0, 0x8, P0 ;  /* 0x000000080000780c */ /* 0x000fe20000704270 */
[----:B-1----:R-:W-:Y:S01]  /*5a80*/  FMUL R11, R52, R90 ;  /* 0x0000005a340b7220 */ /* 0x002fe20000400000 */
[----:B------:R-:W-:Y:S01]  /*5a90*/  F2FP.TF32.F32.PACK_B R51, R51 ;  /* 0x00000033ff33723e */ /* 0x000fe200024050ff */
[----:B------:R0:W-:Y:S01]  /*5aa0*/  @P1 STG.E desc[UR36][R6.64+0xa0], R9 ;  /* 0x0000a00906001986 */ /* 0x0001e2000c101924 */
[----:B------:R-:W-:Y:S02]  /*5ab0*/  ISETP.GT.AND P1, PT, R3, 0x38, PT ;  /* 0x000000380300780c */ /* 0x000fe40003f24270 */
[----:B------:R-:W-:Y:S01]  /*5ac0*/  F2FP.TF32.F32.PACK_B R11, R11 ;  /* 0x0000000bff0b723e */ /* 0x000fe200024050ff */
[----:B------:R-:W-:Y:S01]  /*5ad0*/  @P4 STG.E desc[UR36][R6.64+0xa4], R47 ;  /* 0x0000a42f06004986 */ /* 0x000fe2000c101924 */
[----:B------:R-:W-:-:S02]  /*5ae0*/  ISETP.GT.AND P4, PT, R0, 0x8, P2 ;  /* 0x000000080000780c */ /* 0x000fc40001784270 */
[----:B------:R-:W-:Y:S01]  /*5af0*/  ISETP.GT.AND P2, PT, R3, 0x39, PT ;  /* 0x000000390300780c */ /* 0x000fe20003f44270 */
[----:B------:R1:W-:Y:S01]  /*5b00*/  @P5 STG.E desc[UR36][R4.64+0xc0], R13 ;  /* 0x0000c00d04005986 */ /* 0x0003e2000c101924 */
[----:B------:R-:W-:Y:S02]  /*5b10*/  ISETP.GT.AND P5, PT, R0, RZ, P1 ;  /* 0x000000ff0000720c */ /* 0x000fe40000fa4270 */
[----:B------:R-:W-:Y:S01]  /*5b20*/  F2FP.TF32.F32.PACK_B R53, R53 ;  /* 0x00000035ff35723e */ /* 0x000fe200024050ff */
[-C--:B0-----:R-:W-:Y:S01]  /*5b30*/  FMUL R9, R50, R90.reuse ;  /* 0x0000005a32097220 */ /* 0x081fe20000400000 */
[----:B------:R-:W-:Y:S01]  /*5b40*/  @P3 STG.E desc[UR36][R4.64+0xc4], R49 ;  /* 0x0000c43104003986 */ /* 0x000fe2000c101924 */
[C---:B------:R-:W-:Y:S02]  /*5b50*/  ISETP.GT.AND P3, PT, R0.reuse, RZ, P2 ;  /* 0x000000ff0000720c */ /* 0x040fe40001764270 */
[----:B------:R-:W-:Y:S02]  /*5b60*/  ISETP.GT.AND P1, PT, R0, 0x8, P1 ;  /* 0x000000080000780c */ /* 0x000fe40000f24270 */
[----:B------:R-:W-:Y:S01]  /*5b70*/  F2FP.TF32.F32.PACK_B R9, R9 ;  /* 0x00000009ff09723e */ /* 0x000fe200024050ff */
[----:B-1----:R-:W-:Y:S01]  /*5b80*/  FMUL R13, R56, R90 ;  /* 0x0000005a380d7220 */ /* 0x002fe20000400000 */
[----:B------:R-:W-:-:S03]  /*5b90*/  F2FP.TF32.F32.PACK_B R55, R55 ;  /* 0x00000037ff37723e */ /* 0x000fc600024050ff */
[----:B------:R0:W-:Y:S01]  /*5ba0*/  @P0 STG.E desc[UR36][R6.64+0xc0], R9 ;  /* 0x0000c00906000986 */ /* 0x0001e2000c101924 */
[C---:B------:R-:W-:Y:S02]  /*5bb0*/  ISETP.GT.AND P0, PT, R3.reuse, 0x40, PT ;  /* 0x000000400300780c */ /* 0x040fe40003f04270 */
[----:B------:R-:W-:Y:S01]  /*5bc0*/  F2FP.TF32.F32.PACK_B R13, R13 ;  /* 0x0000000dff0d723e */ /* 0x000fe200024050ff */
[----:B------:R-:W-:Y:S01]  /*5bd0*/  @P4 STG.E desc[UR36][R6.64+0xc4], R51 ;  /* 0x0000c43306004986 */ /* 0x000fe2000c101924 */
[C---:B------:R-:W-:Y:S02]  /*5be0*/  ISETP.GT.AND P4, PT, R0.reuse, 0x8, P2 ;  /* 0x000000080000780c */ /* 0x040fe40001784270 */
[----:B------:R-:W-:Y:S01]  /*5bf0*/  ISETP.GT.AND P2, PT, R3, 0x41, PT ;  /* 0x000000410300780c */ /* 0x000fe20003f44270 */
[----:B------:R1:W-:Y:S01]  /*5c00*/  @P5 STG.E desc[UR36][R4.64+0xe0], R11 ;  /* 0x0000e00b04005986 */ /* 0x0003e2000c101924 */
[----:B------:R-:W-:Y:S02]  /*5c10*/  ISETP.GT.AND P5, PT, R0, RZ, P0 ;  /* 0x000000ff0000720c */ /* 0x000fe400007a4270 */
[----:B------:R-:W-:Y:S01]  /*5c20*/  F2FP.TF32.F32.PACK_B R57, R57 ;  /* 0x00000039ff39723e */ /* 0x000fe200024050ff */
[----:B0-----:R-:W-:Y:S01]  /*5c30*/  FMUL R9, R54, R90 ;  /* 0x0000005a36097220 */ /* 0x001fe20000400000 */
[----:B------:R-:W-:Y:S01]  /*5c40*/  @P3 STG.E desc[UR36][R4.64+0xe4], R53 ;  /* 0x0000e43504003986 */ /* 0x000fe2000c101924 */
[----:B------:R-:W-:-:S02]  /*5c50*/  ISETP.GT.AND P3, PT, R0, RZ, P2 ;  /* 0x000000ff0000720c */ /* 0x000fc40001764270 */
        /* <DEDUP_REMOVED lines=61> */
[----:B------:R-:W-:Y:S01]  /*6030*/  @P3 STG.E desc[UR36][R4.64+0x164], R69 ;  /* 0x0001644504003986 */ /* 0x000fe2000c101924 */
[----:B0-----:R-:W-:Y:S01]  /*6040*/  FMUL R9, R70, R90 ;  /* 0x0000005a46097220 */ /* 0x001fe20000400000 */
[----:B------:R-:W-:-:S02]  /*6050*/  ISETP.GT.AND P3, PT, R0, RZ, P2 ;  /* 0x000000ff0000720c */ /* 0x000fc40001764270 */
[----:B------:R-:W-:Y:S02]  /*6060*/  ISETP.GT.AND P0, PT, R0, 0x8, P0 ;  /* 0x000000080000780c */ /* 0x000fe40000704270 */
[----:B------:R-:W-:Y:S01]  /*6070*/  F2FP.TF32.F32.PACK_B R9, R9 ;  /* 0x00000009ff09723e */ /* 0x000fe200024050ff */
[----:B-1----:R-:W-:Y:S01]  /*6080*/  FMUL R11, R76, R90 ;  /* 0x0000005a4c0b7220 */ /* 0x002fe20000400000 */
[----:B------:R-:W-:-:S03]  /*6090*/  F2FP.TF32.F32.PACK_B R75, R75 ;  /* 0x0000004bff4b723e */ /* 0x000fc600024050ff */
[----:B------:R0:W-:Y:S01]  /*60a0*/  @P1 STG.E desc[UR36][R6.64+0x160], R9 ;  /* 0x0001600906001986 */ /* 0x0001e2000c101924 */
[----:B------:R-:W-:Y:S02]  /*60b0*/  F2FP.TF32.F32.PACK_B R77, R77 ;  /* 0x0000004dff4d723e */ /* 0x000fe400024050ff */
[----:B------:R-:W-:Y:S01]  /*60c0*/  F2FP.TF32.F32.PACK_B R11, R11 ;  /* 0x0000000bff0b723e */ /* 0x000fe200024050ff */
[----:B------:R-:W-:Y:S01]  /*60d0*/  @P4 STG.E desc[UR36][R6.64+0x164], R71 ;  /* 0x0001644706004986 */ /* 0x000fe2000c101924 */
[C---:B------:R-:W-:Y:S02]  /*60e0*/  ISETP.GT.AND P4, PT, R3.reuse, 0x68, PT ;  /* 0x000000680300780c */ /* 0x040fe40003f84270 */
[----:B------:R-:W-:Y:S01]  /*60f0*/  F2FP.TF32.F32.PACK_B R79, R79 ;  /* 0x0000004fff4f723e */ /* 0x000fe200024050ff */
[----:B------:R1:W-:Y:S01]  /*6100*/  @P5 STG.E desc[UR36][R4.64+0x180], R13 ;  /* 0x0001800d04005986 */ /* 0x0003e2000c101924 */
[----:B------:R-:W-:Y:S02]  /*6110*/  ISETP.GT.AND P5, PT, R3, 0x69, PT ;  /* 0x000000690300780c */ /* 0x000fe40003fa4270 */
[----:B------:R-:W-:Y:S01]  /*6120*/  F2FP.TF32.F32.PACK_B R81, R81 ;  /* 0x00000051ff51723e */ /* 0x000fe200024050ff */
[----:B------:R-:W-:Y:S01]  /*6130*/  @P3 STG.E desc[UR36][R4.64+0x184], R73 ;  /* 0x0001844904003986 */ /* 0x000fe2000c101924 */
[----:B------:R-:W-:Y:S01]  /*6140*/  ISETP.GT.AND P3, PT, R0, 0x8, P2 ;  /* 0x000000080000780c */ /* 0x000fe20001764270 */
[----:B0-----:R-:W-:Y:S01]  /*6150*/  FMUL R9, R74, R90 ;  /* 0x0000005a4a097220 */ /* 0x001fe20000400000 */
[----:B------:R-:W-:-:S02]  /*6160*/  ISETP.GT.AND P2, PT, R0, RZ, P4 ;  /* 0x000000ff0000720c */ /* 0x000fc40002744270 */
[C---:B------:R-:W-:Y:S02]  /*6170*/  ISETP.GT.AND P1, PT, R0.reuse, RZ, P5 ;  /* 0x000000ff0000720c */ /* 0x040fe40002f24270 */
[----:B------:R-:W-:Y:S01]  /*6180*/  ISETP.GT.AND P4, PT, R0, 0x8, P4 ;  /* 0x000000080000780c */ /* 0x000fe20002784270 */
[----:B-1----:R-:W-:Y:S01]  /*6190*/  FMUL R13, R78, R90 ;  /* 0x0000005a4e0d7220 */ /* 0x002fe20000400000 */
[----:B------:R-:W-:Y:S02]  /*61a0*/  ISETP.GT.AND P5, PT, R0, 0x8, P5 ;  /* 0x000000080000780c */ /* 0x000fe40002fa4270 */
[----:B------:R-:W-:Y:S02]  /*61b0*/  F2FP.TF32.F32.PACK_B R9, R9 ;  /* 0x00000009ff09723e */ /* 0x000fe400024050ff */
[----:B------:R-:W-:Y:S02]  /*61c0*/  F2FP.TF32.F32.PACK_B R13, R13 ;  /* 0x0000000dff0d723e */ /* 0x000fe400024050ff */
[----:B------:R-:W-:Y:S01]  /*61d0*/  F2FP.TF32.F32.PACK_B R83, R83 ;  /* 0x00000053ff53723e */ /* 0x000fe200024050ff */
[----:B------:R0:W-:Y:S01]  /*61e0*/  @P0 STG.E desc[UR36][R6.64+0x180], R9 ;  /* 0x0001800906000986 */ /* 0x0001e2000c101924 */
[----:B------:R-:W-:-:S02]  /*61f0*/  ISETP.GT.AND P0, PT, R3, 0x79, PT ;  /* 0x000000790300780c */ /* 0x000fc40003f04270 */
[----:B------:R-:W-:Y:S01]  /*6200*/  F2FP.TF32.F32.PACK_B R85, R85 ;  /* 0x00000055ff55723e */ /* 0x000fe200024050ff */
[----:B------:R-:W-:Y:S01]  /*6210*/  @P3 STG.E desc[UR36][R6.64+0x184], R75 ;  /* 0x0001844b06003986 */ /* 0x000fe2000c101924 */
[C---:B------:R-:W-:Y:S02]  /*6220*/  ISETP.GT.AND P3, PT, R3.reuse, 0x70, PT ;  /* 0x000000700300780c */ /* 0x040fe40003f64270 */
[----:B------:R-:W-:Y:S01]  /*6230*/  F2FP.TF32.F32.PACK_B R87, R87 ;  /* 0x00000057ff57723e */ /* 0x000fe200024050ff */
[----:B------:R1:W-:Y:S01]  /*6240*/  @P2 STG.E desc[UR36][R4.64+0x1a0], R11 ;  /* 0x0001a00b04002986 */ /* 0x0003e2000c101924 */
[----:B------:R-:W-:-:S03]  /*6250*/  ISETP.GT.AND P2, PT, R3, 0x71, PT ;  /* 0x000000710300780c */ /* 0x000fc60003f44270 */
[----:B------:R-:W-:Y:S01]  /*6260*/  @P1 STG.E desc[UR36][R4.64+0x1a4], R77 ;  /* 0x0001a44d04001986 */ /* 0x000fe2000c101924 */
[----:B------:R-:W-:Y:S01]  /*6270*/  ISETP.GT.AND P1, PT, R3, 0x78, PT ;  /* 0x000000780300780c */ /* 0x000fe20003f24270 */
[-C--:B------:R-:W-:Y:S01]  /*6280*/  FMUL R3, R80, R90.reuse ;  /* 0x0000005a50037220 */ /* 0x080fe20000400000 */
[-C--:B0-----:R-:W-:Y:S01]  /*6290*/  FMUL R9, R82, R90.reuse ;  /* 0x0000005a52097220 */ /* 0x081fe20000400000 */
[----:B------:R0:W-:Y:S01]  /*62a0*/  @P4 STG.E desc[UR36][R6.64+0x1a0], R13 ;  /* 0x0001a00d06004986 */ /* 0x0001e2000c101924 */
[C---:B------:R-:W-:Y:S02]  /*62b0*/  ISETP.GT.AND P4, PT, R0.reuse, RZ, P3 ;  /* 0x000000ff0000720c */ /* 0x040fe40001f84270 */
[----:B------:R-:W-:Y:S01]  /*62c0*/  F2FP.TF32.F32.PACK_B R3, R3 ;  /* 0x00000003ff03723e */ /* 0x000fe200024050ff */
[----:B------:R-:W-:Y:S01]  /*62d0*/  @P5 STG.E desc[UR36][R6.64+0x1a4], R79 ;  /* 0x0001a44f06005986 */ /* 0x000fe2000c101924 */
[----:B------:R-:W-:Y:S01]  /*62e0*/  ISETP.GT.AND P5, PT, R0, RZ, P2 ;  /* 0x000000ff0000720c */ /* 0x000fe200017a4270 */
[----:B-1----:R-:W-:Y:S01]  /*62f0*/  FMUL R11, R84, R90 ;  /* 0x0000005a540b7220 */ /* 0x002fe20000400000 */
[----:B------:R-:W-:-:S02]  /*6300*/  ISETP.GT.AND P3, PT, R0, 0x8, P3 ;  /* 0x000000080000780c */ /* 0x000fc40001f64270 */
[----:B------:R-:W-:Y:S02]  /*6310*/  ISETP.GT.AND P2, PT, R0, 0x8, P2 ;  /* 0x000000080000780c */ /* 0x000fe40001744270 */
[----:B------:R-:W-:Y:S01]  /*6320*/  F2FP.TF32.F32.PACK_B R9, R9 ;  /* 0x00000009ff09723e */ /* 0x000fe200024050ff */
[----:B0-----:R-:W-:Y:S01]  /*6330*/  FMUL R13, R86, R90 ;  /* 0x0000005a560d7220 */ /* 0x001fe20000400000 */
[----:B------:R-:W-:Y:S01]  /*6340*/  F2FP.TF32.F32.PACK_B R11, R11 ;  /* 0x0000000bff0b723e */ /* 0x000fe200024050ff */
[----:B------:R-:W-:Y:S01]  /*6350*/  @P4 STG.E desc[UR36][R4.64+0x1c0], R3 ;  /* 0x0001c00304004986 */ /* 0x000fe2000c101924 */
[C---:B------:R-:W-:Y:S02]  /*6360*/  ISETP.GT.AND P4, PT, R0.reuse, RZ, P1 ;  /* 0x000000ff0000720c */ /* 0x040fe40000f84270 */
[C---:B------:R-:W-:Y:S01]  /*6370*/  ISETP.GT.AND P1, PT, R0.reuse, 0x8, P1 ;  /* 0x000000080000780c */ /* 0x040fe20000f24270 */
[----:B------:R-:W-:Y:S01]  /*6380*/  @P5 STG.E desc[UR36][R4.64+0x1c4], R81 ;  /* 0x0001c45104005986 */ /* 0x000fe2000c101924 */
[----:B------:R-:W-:-:S02]  /*6390*/  ISETP.GT.AND P5, PT, R0, RZ, P0 ;  /* 0x000000ff0000720c */ /* 0x000fc400007a4270 */
[----:B------:R-:W-:Y:S01]  /*63a0*/  ISETP.GT.AND P0, PT, R0, 0x8, P0 ;  /* 0x000000080000780c */ /* 0x000fe20000704270 */
[----:B------:R-:W-:Y:S01]  /*63b0*/  @P3 STG.E desc[UR36][R6.64+0x1c0], R9 ;  /* 0x0001c00906003986 */ /* 0x000fe2000c101924 */
[----:B------:R-:W-:-:S03]  /*63c0*/  F2FP.TF32.F32.PACK_B R13, R13 ;  /* 0x0000000dff0d723e */ /* 0x000fc600024050ff */
[----:B------:R-:W-:Y:S04]  /*63d0*/  @P2 STG.E desc[UR36][R6.64+0x1c4], R83 ;  /* 0x0001c45306002986 */ /* 0x000fe8000c101924 */
[----:B------:R-:W-:Y:S04]  /*63e0*/  @P4 STG.E desc[UR36][R4.64+0x1e0], R11 ;  /* 0x0001e00b04004986 */ /* 0x000fe8000c101924 */
[----:B------:R0:W-:Y:S02]  /*63f0*/  @P5 STG.E desc[UR36][R4.64+0x1e4], R85 ;  /* 0x0001e45504005986 */ /* 0x0001e4000c101924 */
[----:B0-----:R-:W-:-:S02]  /*6400*/  @P1 IMAD.MOV.U32 R4, RZ, RZ, R6 ;  /* 0x000000ffff041224 */ /* 0x001fc400078e0006 */
[----:B------:R-:W-:-:S05]  /*6410*/  @P1 IMAD.MOV.U32 R5, RZ, RZ, R7 ;  /* 0x000000ffff051224 */ /* 0x000fca00078e0007 */
[----:B------:R0:W-:Y:S04]  /*6420*/  @P1 STG.E desc[UR36][R4.64+0x1e0], R13 ;  /* 0x0001e00d04001986 */ /* 0x0001e8000c101924 */
[----:B------:R0:W-:Y:S02]  /*6430*/  @P0 STG.E desc[UR36][R6.64+0x1e4], R87 ;  /* 0x0001e45706000986 */ /* 0x0001e4000c101924 */
.L_x_163:
[----:B------:R-:W-:Y:S05]  /*6440*/  BSYNC B0 ;  /* 0x0000000000007941 */ /* 0x000fea0003800000 */
.L_x_37:
[----:B0-----:R-:W2:Y:S01]  /*6450*/  LDL.64 R4, [R1] ;  /* 0x0000000001047983 */ /* 0x001ea20000100a00 */
[----:B------:R-:W-:Y:S01]  /*6460*/  ULDC.64 UR4, c[0x0][0x650] ;  /* 0x0001940000047ab9 */ /* 0x000fe20000000a00 */
[----:B------:R-:W-:Y:S02]  /*6470*/  IMAD.U32 R0, RZ, RZ, UR44 ;  /* 0x0000002cff007e24 */ /* 0x000fe4000f8e00ff */
[----:B------:R-:W-:Y:S02]  /*6480*/  IMAD.MOV.U32 R22, RZ, RZ, -0x1 ;  /* 0xffffffffff167424 */ /* 0x000fe400078e00ff */
[----:B------:R0:W-:Y:S01]  /*6490*/  SYNCS.ARRIVE.TRANS64.A1T0 RZ, [R0+UR46], RZ ;  /* 0x000000ff00ff79a7 */ /* 0x0001e2000810002e */
[----:B-----5:R-:W-:Y:S02]  /*64a0*/  IMAD.MOV.U32 R18, RZ, RZ, -0x1 ;  /* 0xffffffffff127424 */ /* 0x020fe400078e00ff */
[----:B------:R-:W-:Y:S01]  /*64b0*/  IMAD.MOV.U32 R19, RZ, RZ, -0x1 ;  /* 0xffffffffff137424 */ /* 0x000fe200078e00ff */
[----:B0-----:R-:W-:-:S02]  /*64c0*/  PRMT R0, RZ, 0x7610, R0 ;  /* 0x00007610ff007816 */ /* 0x001fc40000000000 */
[----:B--2---:R-:W-:-:S05]  /*64d0*/  LEA R16, P0, R4, R16, 0x1 ;  /* 0x0000001004107211 */ /* 0x004fca00078008ff */
[----:B------:R-:W-:Y:S01]  /*64e0*/  IMAD.X R17, R100, 0x1, R17, P0 ;  /* 0x0000000164117824 */ /* 0x000fe200000e0611 */
[----:B------:R-:W-:-:S04]  /*64f0*/  ISETP.GE.U32.AND P0, PT, R16, UR4, PT ;  /* 0x0000000410007c0c */ /* 0x000fc8000bf06070 */
[----:B------:R-:W-:-:S13]  /*6500*/  ISETP.GE.U32.AND.EX P0, PT, R17, UR5, PT, P0 ;  /* 0x0000000511007c0c */ /* 0x000fda000bf06100 */
[----:B------:R-:W-:Y:S05]  /*6510*/  @P0 BRA `(.L_x_164) ;  /* 0x00000004004c0947 */ /* 0x000fea0003800000 */
[----:B----4-:R-:W0:Y:S01]  /*6520*/  LDC.64 R10, c[0x0][0x628] ;  /* 0x00018a00ff0a7b82 */ /* 0x010e220000000a00 */
[----:B------:R-:W2:Y:S01]  /*6530*/  S2R R12, SR_CTAID.X ;  /* 0x00000000000c7919 */ /* 0x000ea20000002500 */
[----:B------:R-:W-:Y:S02]  /*6540*/  IMAD.MOV.U32 R8, RZ, RZ, R16 ;  /* 0x000000ffff087224 */ /* 0x000fe400078e0010 */
[----:B------:R-:W-:Y:S01]  /*6550*/  IMAD.MOV.U32 R9, RZ, RZ, R17 ;  /* 0x000000ffff097224 */ /* 0x000fe200078e0011 */
[----:B------:R-:W4:Y:S03]  /*6560*/  S2R R18, SR_CTAID.Y ;  /* 0x0000000000127919 */ /* 0x000f260000002600 */
[----:B------:R-:W1:Y:S08]  /*6570*/  LDC R0, c[0x0][0x630] ;  /* 0x00018c00ff007b82 */ /* 0x000e700000000800 */
[----:B------:R-:W1:Y:S01]  /*6580*/  LDC.64 R14, c[0x0][0x620] ;  /* 0x00018800ff0e7b82 */ /* 0x000e620000000a00 */
[----:B0-----:R-:W-:-:S04]  /*6590*/  ISETP.NE.U32.AND P0, PT, R10, RZ, PT ;  /* 0x000000ff0a00720c */ /* 0x001fc80003f05070 */
[----:B------:R-:W-:-:S13]  /*65a0*/  ISETP.NE.AND.EX P0, PT, R11, RZ, PT, P0 ;  /* 0x000000ff0b00720c */ /* 0x000fda0003f05300 */
[----:B-12-4-:R-:W-:Y:S05]  /*65b0*/  @!P0 BRA `(.L_x_165) ;  /* 0x0000000000288947 */ /* 0x016fea0003800000 */
[----:B------:R-:W0:Y:S02]  /*65c0*/  LDC R3, c[0x0][0x634] ;  /* 0x00018d00ff037b82 */ /* 0x000e240000000800 */
[----:B0-----:R-:W-:-:S05]  /*65d0*/  IADD3 R3, P0, R16, R3, RZ ;  /* 0x0000000310037210 */ /* 0x001fca0007f1e0ff */
[----:B------:R-:W-:-:S04]  /*65e0*/  IMAD.X R13, RZ, RZ, R17, P0 ;  /* 0x000000ffff0d7224 */ /* 0x000fc800000e0611 */
[----:B------:R-:W-:-:S04]  /*65f0*/  IMAD.WIDE.U32 R4, R13, R10, RZ ;  /* 0x0000000a0d047225 */ /* 0x000fc800078e00ff */
[----:B---3--:R-:W-:-:S04]  /*6600*/  IMAD.WIDE.U32 R6, P0, R3, R11, R4 ;  /* 0x0000000b03067225 */ /* 0x008fc80007800004 */
[----:B------:R-:W-:-:S04]  /*6610*/  IMAD.WIDE.U32 R4, R3, R10, RZ ;  /* 0x0000000a03047225 */ /* 0x000fc800078e00ff */
[----:B------:R-:W-:Y:S01]  /*6620*/  IMAD.X R9, RZ, RZ, RZ, P0 ;  /* 0x000000ffff097224 */ /* 0x000fe200000e06ff */
[----:B------:R-:W-:Y:S01]  /*6630*/  IADD3 RZ, P0, R5, R6, RZ ;  /* 0x0000000605ff7210 */ /* 0x000fe20007f1e0ff */
[----:B------:R-:W-:-:S04]  /*6640*/  IMAD.MOV.U32 R8, RZ, RZ, R7 ;  /* 0x000000ffff087224 */ /* 0x000fc800078e0007 */
[----:B------:R-:W-:-:S08]  /*6650*/  IMAD.WIDE.U32.X R8, R13, R11, R8, P0 ;  /* 0x0000000b0d087225 */ /* 0x000fd000000e0408 */
.L_x_165:
[-CC-:B------:R-:W-:Y:S01]  /*6660*/  SHF.R.U64 R19, R8, R0.reuse, R9.reuse ;  /* 0x0000000008137219 */ /* 0x180fe20000001209 */
[----:B------:R-:W0:Y:S01]  /*6670*/  LDC.64 R24, c[0x0][0x640] ;  /* 0x00019000ff187b82 */ /* 0x000e220000000a00 */
[----:B------:R-:W-:Y:S01]  /*6680*/  SHF.R.U32.HI R0, RZ, R0, R9 ;  /* 0x00000000ff007219 */ /* 0x000fe20000011609 */
[----:B------:R-:W-:Y:S01]  /*6690*/  ULDC UR4, c[0x0][0x150] ;  /* 0x0000540000047ab9 */ /* 0x000fe20000000800 */
[----:B------:R-:W-:Y:S02]  /*66a0*/  IADD3 R3, P0, RZ, -R19, RZ ;  /* 0x80000013ff037210 */ /* 0x000fe40007f1e0ff */
[----:B---3--:R-:W-:-:S03]  /*66b0*/  I2FP.F32.U32 R7, R12 ;  /* 0x0000000c00077245 */ /* 0x008fc60000201000 */
[----:B------:R-:W1:Y:S01]  /*66c0*/  LDC R6, c[0x0][0x618] ;  /* 0x00018600ff067b82 */ /* 0x000e620000000800 */
[----:B------:R-:W-:Y:S02]  /*66d0*/  IMAD.X R5, RZ, RZ, ~R0, P0 ;  /* 0x000000ffff057224 */ /* 0x000fe400000e0e00 */
[----:B------:R-:W-:Y:S01]  /*66e0*/  FMUL R7, R7, UR4 ;  /* 0x0000000407077c20 */ /* 0x000fe20008400000 */
[----:B------:R-:W-:Y:S01]  /*66f0*/  ULDC UR4, c[0x0][0x154] ;  /* 0x0000550000047ab9 */ /* 0x000fe20000000800 */
[-C--:B------:R-:W-:Y:S02]  /*6700*/  IMAD R0, R5, R14.reuse, RZ ;  /* 0x0000000e05007224 */ /* 0x080fe400078e02ff */
[C---:B------:R-:W-:Y:S01]  /*6710*/  IMAD.WIDE.U32 R4, R3.reuse, R14, R16 ;  /* 0x0000000e03047225 */ /* 0x040fe200078e0010 */
[----:B------:R-:W2:Y:S01]  /*6720*/  LDC R8, c[0x0][0x608] ;  /* 0x00018200ff087b82 */ /* 0x000ea20000000800 */
[----:B------:R-:W3:Y:S02]  /*6730*/  F2I.U32.TRUNC.NTZ R7, R7 ;  /* 0x0000000700077305 */ /* 0x000ee4000020f000 */
[----:B------:R-:W-:Y:S01]  /*6740*/  IMAD R3, R3, R15, R0 ;  /* 0x0000000f03037224 */ /* 0x000fe200078e0200 */
[----:B------:R-:W-:-:S03]  /*6750*/  I2FP.F32.U32 R0, R18 ;  /* 0x0000001200007245 */ /* 0x000fc60000201000 */
[----:B------:R-:W-:Y:S01]  /*6760*/  IMAD.IADD R3, R5, 0x1, R3 ;  /* 0x0000000105037824 */ /* 0x000fe200078e0203 */
[----:B------:R-:W4:Y:S01]  /*6770*/  LDC R11, c[0x0][0x658] ;  /* 0x00019600ff0b7b82 */ /* 0x000f220000000800 */
[----:B0-----:R-:W-:-:S04]  /*6780*/  ISETP.NE.U32.AND P0, PT, R24, RZ, PT ;  /* 0x000000ff1800720c */ /* 0x001fc80003f05070 */
[----:B------:R-:W-:-:S03]  /*6790*/  ISETP.NE.AND.EX P0, PT, R25, RZ, PT, P0 ;  /* 0x000000ff1900720c */ /* 0x000fc60003f05300 */
[----:B------:R-:W0:Y:S01]  /*67a0*/  LDC R9, c[0x0][0x144] ;  /* 0x00005100ff097b82 */ /* 0x000e220000000800 */
[-C--:B-1----:R-:W-:Y:S01]  /*67b0*/  SHF.R.U64 R10, R4, R6.reuse, R3 ;  /* 0x00000006040a7219 */ /* 0x082fe20000001203 */
[----:B---3--:R-:W-:Y:S01]  /*67c0*/  IMAD.MOV R7, RZ, RZ, -R7 ;  /* 0x000000ffff077224 */ /* 0x008fe200078e0a07 */
[----:B------:R-:W-:Y:S01]  /*67d0*/  SHF.R.U32.HI R3, RZ, R6, R3 ;  /* 0x00000006ff037219 */ /* 0x000fe20000011603 */
[----:B------:R-:W-:-:S04]  /*67e0*/  FMUL R6, R0, UR4 ;  /* 0x0000000400067c20 */ /* 0x000fc80008400000 */
[----:B------:R-:W1:Y:S01]  /*67f0*/  LDC R21, c[0x0][0x148] ;  /* 0x00005200ff157b82 */ /* 0x000e620000000800 */
[----:B------:R3:W0:Y:S01]  /*6800*/  F2I.U32.TRUNC.NTZ R14, R6 ;  /* 0x00000006000e7305 */ /* 0x000622000020f000 */
[-CC-:B--2---:R-:W-:Y:S02]  /*6810*/  SHF.R.U64 R13, R10, R8.reuse, R3.reuse ;  /* 0x000000080a0d7219 */ /* 0x184fe40000001203 */
[----:B------:R-:W-:-:S04]  /*6820*/  SHF.R.U32.HI R0, RZ, R8, R3 ;  /* 0x00000008ff007219 */ /* 0x000fc80000011603 */
[----:B------:R-:W2:Y:S01]  /*6830*/  LDC R20, c[0x0][0x648] ;  /* 0x00019200ff147b82 */ /* 0x000ea20000000800 */
[-CC-:B----4-:R-:W-:Y:S02]  /*6840*/  SHF.R.U64 R15, R13, R11.reuse, R0.reuse ;  /* 0x0000000b0d0f7219 */ /* 0x190fe40000001200 */
[----:B------:R-:W-:-:S03]  /*6850*/  SHF.R.U32.HI R5, RZ, R11, R0 ;  /* 0x0000000bff057219 */ /* 0x000fc60000011600 */
[----:B------:R-:W-:Y:S02]  /*6860*/  IMAD.MOV.U32 R4, RZ, RZ, R15 ;  /* 0x000000ffff047224 */ /* 0x000fe400078e000f */
[----:B------:R-:W4:Y:S01]  /*6870*/  LDC R26, c[0x0][0x638] ;  /* 0x00018e00ff1a7b82 */ /* 0x000f220000000800 */
[----:B0-----:R-:W-:-:S07]  /*6880*/  IMAD R22, R9, R7, R12 ;  /* 0x0000000709167224 */ /* 0x001fce00078e020c */
[----:B------:R-:W0:Y:S08]  /*6890*/  LDC R27, c[0x0][0x610] ;  /* 0x00018400ff1b7b82 */ /* 0x000e300000000800 */
[----:B------:R-:W0:Y:S01]  /*68a0*/  LDC R28, c[0x0][0x600] ;  /* 0x00018000ff1c7b82 */ /* 0x000e220000000800 */
[----:B-123--:R-:W-:Y:S05]  /*68b0*/  @!P0 BRA `(.L_x_166) ;  /* 0x0000000000288947 */ /* 0x00efea0003800000 */
[----:B------:R-:W1:Y:S02]  /*68c0*/  LDC R0, c[0x0][0x64c] ;  /* 0x00019300ff007b82 */ /* 0x000e640000000800 */
[----:B-1----:R-:W-:-:S05]  /*68d0*/  IADD3 R3, P0, R15, R0, RZ ;  /* 0x000000000f037210 */ /* 0x002fca0007f1e0ff */
        /* <DEDUP_REMOVED lines=8> */
.L_x_166:
[----:B------:R-:W-:Y:S01]  /*6960*/  ISETP.NE.AND P0, PT, R2, 0x1, PT ;  /* 0x000000010200780c */ /* 0x000fe20003f05270 */
[----:B------:R-:W-:Y:S01]  /*6970*/  IMAD.MOV R14, RZ, RZ, -R14 ;  /* 0x000000ffff0e7224 */ /* 0x000fe200078e0a0e */
[----:B------:R-:W-:Y:S02]  /*6980*/  SHF.R.U64 R0, R4, R20, R5 ;  /* 0x0000001404007219 */ /* 0x000fe40000001205 */
[----:B------:R-:W-:Y:S02]  /*6990*/  LOP3.LUT R3, R13, R102, RZ, 0xc0, !PT ;  /* 0x000000660d037212 */ /* 0x000fe400078ec0ff */
[----:B------:R-:W-:Y:S01]  /*69a0*/  LOP3.LUT R5, R10, R101, RZ, 0xc0, !PT ;  /* 0x000000650a057212 */ /* 0x000fe200078ec0ff */
[----:B------:R-:W-:Y:S02]  /*69b0*/  IMAD.MOV R4, RZ, RZ, -R0 ;  /* 0x000000ffff047224 */ /* 0x000fe400078e0a00 */
[----:B------:R-:W-:Y:S02]  /*69c0*/  IMAD R3, R98, R0, R3 ;  /* 0x0000000062037224 */ /* 0x000fe400078e0203 */
[----:B----4-:R-:W-:-:S02]  /*69d0*/  IMAD R0, R4, R26, R15 ;  /* 0x0000001a04007224 */ /* 0x010fc400078e020f */
[----:B------:R-:W-:Y:S02]  /*69e0*/  @P0 IMAD R22, R21, R14, R18 ;  /* 0x0000000e15160224 */ /* 0x000fe400078e0212 */
[----:B------:R-:W-:Y:S02]  /*69f0*/  IMAD.MOV.U32 R4, RZ, RZ, 0x1 ;  /* 0x00000001ff047424 */ /* 0x000fe400078e00ff */
[----:B0-----:R-:W-:Y:S02]  /*6a00*/  IMAD R22, R3, R27, R22 ;  /* 0x0000001b03167224 */ /* 0x001fe400078e0216 */
[----:B------:R-:W-:Y:S01]  /*6a10*/  IMAD R3, R0, R28, R5 ;  /* 0x0000001c00037224 */ /* 0x000fe200078e0205 */
[----:B------:R-:W-:-:S04]  /*6a20*/  PRMT R0, R4, 0x7610, R0 ;  /* 0x0000761004007816 */ /* 0x000fc80000000000 */
[----:B------:R-:W-:Y:S02]  /*6a30*/  SEL R18, R3, R22, !P0 ;  /* 0x0000001603127207 */ /* 0x000fe40004000000 */
[----:B------:R-:W-:-:S07]  /*6a40*/  SEL R22, R22, R3, !P0 ;  /* 0x0000000316167207 */ /* 0x000fce0004000000 */
.L_x_164:
[----:B------:R-:W-:Y:S01]  /*6a50*/  LOP3.LUT P0, RZ, R0, 0xff, RZ, 0xc0, !PT ;  /* 0x000000ff00ff7812 */ /* 0x000fe2000780c0ff */
[----:B------:R-:W-:Y:S01]  /*6a60*/  UIMAD.WIDE.U32 UR4, UR38, 0x38e38e39, URZ ;  /* 0x38e38e39260478a5 */ /* 0x000fe2000f8e003f */
[----:B------:R-:W-:-:S03]  /*6a70*/  LOP3.LUT R105, R105, 0x1, RZ, 0x3c, !PT ;  /* 0x0000000169697812 */ /* 0x000fc600078e3cff */
[----:B------:R-:W-:-:S04]  /*6a80*/  USHF.R.U32.HI UR4, URZ, 0x1, UR5 ;  /* 0x000000013f047899 */ /* 0x000fc80008011605 */
[----:B------:R-:W-:-:S04]  /*6a90*/  UIMAD UR38, UR4, -0x9, UR38 ;  /* 0xfffffff7042678a4 */ /* 0x000fc8000f8e0226 */
[----:B------:R-:W-:Y:S08]  /*6aa0*/  @P0 BRA `(.L_x_167) ;  /* 0xffffffac00700947 */ /* 0x000ff0000383ffff */
[----:B------:R-:W-:Y:S05]  /*6ab0*/  EXIT ;  /* 0x000000000000794d */ /* 0x000fea0003800000 */
.L_x_18:
[----:B------:R-:W-:-:S08]  /*6ac0*/  ISETP.NE.AND P0, PT, R9, RZ, PT ;  /* 0x000000ff0900720c */ /* 0x000fd00003f05270 */
[----:B0-----:R-:W0:-:S00]  /*6ad0*/  USETMAXREG.DEALLOC.CTAPOOL 0x28 ;  /* 0x00000028000079c8 */ /* 0x001e0000080e0500 */
[----:B------:R-:W-:Y:S05]  /*6ae0*/  @P0 EXIT ;  /* 0x000000000000094d */ /* 0x000fea0003800000 */
[----:B0-----:R-:W-:Y:S01]  /*6af0*/  LOP3.LUT P0, RZ, R3, 0xff, RZ, 0xc0, !PT ;  /* 0x000000ff03ff7812 */ /* 0x001fe2000780c0ff */
[----:B------:R-:W-:Y:S02]  /*6b00*/  IMAD.MOV.U32 R3, RZ, RZ, 0x1 ;  /* 0x00000001ff037424 */ /* 0x000fe400078e00ff */
[----:B------:R-:W-:-:S10]  /*6b10*/  IMAD.MOV.U32 R8, RZ, RZ, RZ ;  /* 0x000000ffff087224 */ /* 0x000fd400078e00ff */
[----:B------:R-:W-:Y:S05]  /*6b20*/  @!P0 BRA `(.L_x_168) ;  /* 0x0000000c002c8947 */ /* 0x000fea0003800000 */
[----:B------:R-:W0:Y:S01]  /*6b30*/  S2R R12, SR_CgaCtaId ;  /* 0x00000000000c7919 */ /* 0x000e220000008800 */
[----:B------:R-:W-:Y:S01]  /*6b40*/  LOP3.LUT P0, RZ, R4, 0x1f, RZ, 0xc0, !PT ;  /* 0x0000001f04ff7812 */ /* 0x000fe2000780c0ff */
[----:B------:R-:W-:Y:S01]  /*6b50*/  ULDC UR5, c[0x0][0x658] ;  /* 0x0001960000057ab9 */ /* 0x000fe20000000800 */
[----:B------:R-:W-:Y:S01]  /*6b60*/  UMOV UR6, 0xffffffff ;  /* 0xffffffff00067882 */ /* 0x000fe20000000000 */
[----:B------:R-:W-:Y:S01]  /*6b70*/  BSSY B0, `(.L_x_168) ;  /* 0x00000c6000007945 */ /* 0x000fe20003800000 */
[----:B------:R-:W-:Y:S01]  /*6b80*/  USHF.L.U32 UR6, UR6, UR5, URZ ;  /* 0x0000000506067299 */ /* 0x000fe2000800063f */
[C---:B------:R-:W-:Y:S01]  /*6b90*/  ISETP.NE.AND P2, PT, R5.reuse, RZ, PT ;  /* 0x000000ff0500720c */ /* 0x040fe20003f45270 */
[----:B------:R-:W-:Y:S01]  /*6ba0*/  IMAD.MOV.U32 R10, RZ, RZ, 0x1 ;  /* 0x00000001ff0a7424 */ /* 0x000fe200078e00ff */
[----:B------:R-:W-:Y:S01]  /*6bb0*/  ISETP.NE.OR P0, PT, R5, RZ, !P0 ;  /* 0x000000ff0500720c */ /* 0x000fe20004705670 */
[----:B------:R-:W-:Y:S01]  /*6bc0*/  IMAD.MOV.U32 R3, RZ, RZ, 0x1 ;  /* 0x00000001ff037424 */ /* 0x000fe200078e00ff */
[----:B------:R-:W-:Y:S01]  /*6bd0*/  LOP3.LUT R9, R23, 0x2, RZ, 0xfc, !PT ;  /* 0x0000000217097812 */ /* 0x000fe200078efcff */
[----:B------:R-:W-:Y:S01]  /*6be0*/  IMAD.MOV.U32 R8, RZ, RZ, RZ ;  /* 0x000000ffff087224 */ /* 0x000fe200078e00ff */
[----:B------:R-:W-:Y:S01]  /*6bf0*/  ULDC UR4, c[0x0][0x600] ;  /* 0x0001800000047ab9 */ /* 0x000fe20000000800 */
[----:B------:R-:W-:Y:S01]  /*6c00*/  UMOV UR7, 0x1 ;  /* 0x0000000100077882 */ /* 0x000fe20000000000 */
[----:B------:R-:W-:-:S02]  /*6c10*/  UIADD3 UR19, UR40, 0x1, URZ ;  /* 0x0000000128137890 */ /* 0x000fc4000fffe03f */
[----:B------:R-:W-:Y:S02]  /*6c20*/  UIADD3 UR15, UR4, -0x1, URZ ;  /* 0xffffffff040f7890 */ /* 0x000fe4000fffe03f */
[----:B------:R-:W-:Y:S02]  /*6c30*/  USHF.L.U32 UR17, UR7, UR5, URZ ;  /* 0x0000000507117299 */ /* 0x000fe4000800063f */
[----:B------:R-:W-:Y:S01]  /*6c40*/  ULOP3.LUT UR16, URZ, UR6, URZ, 0x33, !UPT ;  /* 0x000000063f107292 */ /* 0x000fe2000f8e333f */
[----:B------:R-:W-:Y:S01]  /*6c50*/  ULDC.64 UR20, c[0x0][0x198] ;  /* 0x0000660000147ab9 */ /* 0x000fe20000000a00 */
[C---:B0-----:R-:W-:Y:S02]  /*6c60*/  IMAD.SHL.U32 R11, R12.reuse, 0x20, RZ ;  /* 0x000000200c0b7824 */ /* 0x041fe400078e00ff */
[----:B------:R-:W-:-:S03]  /*6c70*/  IMAD.SHL.U32 R12, R12, 0x400, RZ ;  /* 0x000004000c0c7824 */ /* 0x000fc600078e00ff */
[----:B------:R-:W-:Y:S02]  /*6c80*/  LOP3.LUT R11, R11, 0x60, RZ, 0xc0, !PT ;  /* 0x000000600b0b7812 */ /* 0x000fe400078ec0ff */
[----:B------:R-:W-:-:S07]  /*6c90*/  LOP3.LUT R12, R12, 0xc00, RZ, 0xc0, !PT ;  /* 0x00000c000c0c7812 */ /* 0x000fce00078ec0ff */
.L_x_180:
[----:B------:R-:W-:-:S03]  /*6ca0*/  UMOV UR4, 0xffffffff ;  /* 0xffffffff00047882 */ /* 0x000fc60000000000 */
[----:B------:R-:W-:Y:S05]  /*6cb0*/  BRA.DIV UR4, `(.L_x_169) ;  /* 0x0000001204987947 */ /* 0x000fea000b800000 */
[----:B------:R-:W-:-:S13]  /*6cc0*/  ELECT P6, URZ, PT ;  /* 0x00000000003f782f */ /* 0x000fda00038c0000 */
.L_x_198:
[----:B------:R-:W0:Y:S01]  /*6cd0*/  LDC R4, c[0x0][0x28c] ;  /* 0x0000a300ff047b82 */ /* 0x000e220000000800 */
[----:B------:R-:W-:Y:S01]  /*6ce0*/  BSSY B1, `(.L_x_170) ;  /* 0x0000039000017945 */ /* 0x000fe20003800000 */
[----:B0-----:R-:W-:-:S13]  /*6cf0*/  ISETP.LT.OR P6, PT, R4, 0x1, !P6 ;  /* 0x000000010400780c */ /* 0x001fda00077c1670 */
[----:B------:R-:W-:Y:S05]  /*6d00*/  @P6 BRA `(.L_x_171) ;  /* 0x0000000000d86947 */ /* 0x000fea0003800000 */
[----:B------:R-:W-:Y:S02]  /*6d10*/  IMAD.SHL.U32 R22, R22, 0x40, RZ ;  /* 0x0000004016167824 */ /* 0x000fe400078e00ff */
[----:B------:R-:W-:Y:S02]  /*6d20*/  IMAD R18, R18, 0x80, R11 ;  /* 0x0000008012127824 */ /* 0x000fe400078e020b */
[----:B------:R-:W-:Y:S02]  /*6d30*/  IMAD.MOV.U32 R15, RZ, RZ, RZ ;  /* 0x000000ffff0f7224 */ /* 0x000fe400078e00ff */
[----:B------:R-:W-:Y:S02]  /*6d40*/  IMAD.U32 R20, RZ, RZ, UR19 ;  /* 0x00000013ff147e24 */ /* 0x000fe4000f8e00ff */
[----:B------:R-:W-:Y:S02]  /*6d50*/  IMAD.MOV.U32 R4, RZ, RZ, R3 ;  /* 0x000000ffff047224 */ /* 0x000fe400078e0003 */
[----:B------:R-:W-:-:S07]  /*6d60*/  IMAD.MOV.U32 R5, RZ, RZ, R8 ;  /* 0x000000ffff057224 */ /* 0x000fce00078e0008 */
.L_x_175:
[----:B------:R-:W0:Y:S01]  /*6d70*/  S2R R7, SR_CgaCtaId ;  /* 0x0000000000077919 */ /* 0x000e220000008800 */
[----:B------:R-:W-:-:S04]  /*6d80*/  MOV R6, 0x400 ;  /* 0x0000040000067802 */ /* 0x000fc80000000f00 */
[----:B0-----:R-:W-:Y:S02]  /*6d90*/  LEA R14, R7, R6, 0x18 ;  /* 0x00000006070e7211 */ /* 0x001fe400078ec0ff */
[----:B------:R-:W-:Y:S01]  /*6da0*/  SHF.L.U32 R6, R4, 0x1f, RZ ;  /* 0x0000001f04067819 */ /* 0x000fe200000006ff */
[----:B------:R-:W0:Y:S02]  /*6db0*/  @!P2 LDC R7, c[0x0][0x500] ;  /* 0x00014000ff07ab82 */ /* 0x000e240000000800 */
[----:B------:R-:W-:-:S04]  /*6dc0*/  IMAD R13, R5, 0x8, R14 ;  /* 0x00000008050d7824 */ /* 0x000fc800078e020e */
[----:B------:R-:W1:Y:S02]  /*6dd0*/  SYNCS.PHASECHK.TRANS64.TRYWAIT P1, [R13+URZ+0x48], R6 ;  /* 0x000048060d0075a7 */ /* 0x000e64000802017f */
[----:B-1----:R-:W-:Y:S05]  /*6de0*/  @!P1 BRA `(.L_x_172) ;  /* 0x00000010006c9947 */ /* 0x002fea0003800000 */
.L_x_199:
[----:B-1----:R-:W-:Y:S01]  /*6df0*/  PRMT R6, R9, 0x9910, RZ ;  /* 0x0000991009067816 */ /* 0x002fe200000000ff */
[----:B0-----:R0:W-:Y:S03]  /*6e00*/  @!P2 SYNCS.ARRIVE.TRANS64 RZ, [R13+URZ], R7 ;  /* 0x000000070dffa9a7 */ /* 0x0011e6000800003f */
[----:B------:R-:W-:-:S13]  /*6e10*/  ISETP.NE.AND P1, PT, R6, 0x2, PT ;  /* 0x000000020600780c */ /* 0x000fda0003f25270 */
[----:B0-----:R-:W-:Y:S05]  /*6e20*/  @P1 BRA `(.L_x_173) ;  /* 0x0000000000041947 */ /* 0x001fea0003800000 */
[----:B------:R-:W-:Y:S01]  /*6e30*/  BPT.TRAP 0x1 ;  /* 0x000000040000795c */ /* 0x000fe20000300000 */
.L_x_173:
[----:B------:R-:W-:Y:S05]  /*6e40*/  @P0 BRA `(.L_x_174) ;  /* 0x0000000000040947 */ /* 0x000fea0003800000 */
[----:B------:R-:W-:Y:S01]  /*6e50*/  BPT.TRAP 0x1 ;  /* 0x000000040000795c */ /* 0x000fe20000300000 */
.L_x_174:
[----:B------:R-:W-:Y:S01]  /*6e60*/  IMAD R6, R5, 0x1000, R12 ;  /* 0x0000100005067824 */ /* 0x000fe200078e020c */
[----:B------:R-:W-:Y:S01]  /*6e70*/  R2UR UR9, R13 ;  /* 0x000000000d0972ca */ /* 0x000fe200000e0000 */
[--C-:B------:R-:W-:Y:S01]  /*6e80*/  IMAD R7, R5, 0x2000, R14.reuse ;  /* 0x0000200005077824 */ /* 0x100fe200078e020e */
[----:B------:R-:W-:Y:S01]  /*6e90*/  UIADD3 UR4, UP0, UR20, 0xf0, URZ ;  /* 0x000000f014047890 */ /* 0x000fe2000ff1e03f */
[----:B------:R-:W-:Y:S01]  /*6ea0*/  IMAD R6, R6, 0x4, R14 ;  /* 0x0000000406067824 */ /* 0x000fe200078e020e */
[----:B------:R-:W-:Y:S01]  /*6eb0*/  R2UR UR11, R22 ;  /* 0x00000000160b72ca */ /* 0x000fe200000e0000 */
[----:B------:R-:W-:Y:S01]  /*6ec0*/  VIADD R20, R20, 0xffffffff ;  /* 0xffffffff14147836 */ /* 0x000fe20000000000 */
[----:B------:R-:W-:Y:S01]  /*6ed0*/  R2UR UR5, R7 ;  /* 0x00000000070572ca */ /* 0x000fe200000e0000 */
[----:B------:R-:W-:Y:S01]  /*6ee0*/  UIADD3 UR22, UP1, UR20, 0x1f0, URZ ;  /* 0x000001f014167890 */ /* 0x000fe2000ff3e03f */
[----:B------:R-:W-:Y:S01]  /*6ef0*/  R2UR UR8, R6 ;  /* 0x00000000060872ca */ /* 0x000fe200000e0000 */
[----:B------:R-:W-:Y:S01]  /*6f00*/  VIADD R5, R5, 0x1 ;  /* 0x0000000105057836 */ /* 0x000fe20000000000 */
[----:B------:R-:W-:Y:S01]  /*6f10*/  R2UR UR10, R15 ;  /* 0x000000000f0a72ca */ /* 0x000fe200000e0000 */
[----:B------:R-:W-:Y:S01]  /*6f20*/  UIADD3.X UR23, URZ, UR21, URZ, UP1, !UPT ;  /* 0x000000153f177290 */ /* 0x000fe20008ffe43f */
[----:B------:R-:W-:Y:S01]  /*6f30*/  R2UR UR12, R19 ;  /* 0x00000000130c72ca */ /* 0x000fe200000e0000 */
[----:B------:R-:W-:Y:S01]  /*6f40*/  UMOV UR6, 0x0 ;  /* 0x0000000000067882 */ /* 0x000fe20000000000 */
[----:B------:R-:W-:Y:S01]  /*6f50*/  R2UR UR18, R18 ;  /* 0x00000000121272ca */ /* 0x000fe200000e0000 */
[----:B------:R-:W-:Y:S01]  /*6f60*/  UMOV UR7, 0x10000000 ;  /* 0x1000000000077882 */ /* 0x000fe20000000000 */
[----:B------:R-:W-:Y:S01]  /*6f70*/  ISETP.GT.AND P3, PT, R20, 0x1, PT ;  /* 0x000000011400780c */ /* 0x000fe20003f64270 */
[----:B------:R-:W-:Y:S01]  /*6f80*/  UMOV UR24, 0xf0000 ;  /* 0x000f000000187882 */ /* 0x000fe20000000000 */
[----:B------:R-:W-:Y:S01]  /*6f90*/  ISETP.NE.AND P1, PT, R5, 0x9, PT ;  /* 0x000000090500780c */ /* 0x000fe20003f25270 */
[----:B------:R-:W-:Y:S01]  /*6fa0*/  UIADD3 UR13, UR5, 0x180, URZ ;  /* 0x00000180050d7890 */ /* 0x000fe2000fffe03f */
[----:B------:R-:W-:Y:S01]  /*6fb0*/  VIADD R15, R15, 0x20 ;  /* 0x000000200f0f7836 */ /* 0x000fe20000000000 */
[----:B------:R-:W-:Y:S01]  /*6fc0*/  UIADD3.X UR5, URZ, UR21, URZ, UP0, !UPT ;  /* 0x000000153f057290 */ /* 0x000fe200087fe43f */
[----:B------:R-:W-:Y:S01]  /*6fd0*/  SEL R7, RZ, 0x1, P1 ;  /* 0x00000001ff077807 */ /* 0x000fe20000800000 */
[----:B------:R-:W-:Y:S01]  /*6fe0*/  UIADD3 UR14, UR8, 0x12180, URZ ;  /* 0x00012180080e7890 */ /* 0x000fe2000fffe03f */
[----:B------:R-:W-:-:S02]  /*6ff0*/  SEL R5, R5, RZ, P1 ;  /* 0x000000ff05057207 */ /* 0x000fc40000800000 */
[----:B------:R-:W-:Y:S01]  /*7000*/  UMOV UR8, UR13 ;  /* 0x0000000d00087c82 */ /* 0x000fe20008000000 */
[----:B------:R-:W-:-:S03]  /*7010*/  LOP3.LUT R4, R4, R7, RZ, 0x3c, !PT ;  /* 0x0000000704047212 */ /* 0x000fc600078e3cff */
[----:B------:R0:W-:Y:S02]  /*7020*/  UTMALDG.3D [UR8], [UR4], desc[UR6] ;  /* 0x00000608040075b4 */ /* 0x0001e40008011000 */
[----:B0-----:R-:W-:Y:S01]  /*7030*/  UMOV UR8, UR14 ;  /* 0x0000000e00087c82 */ /* 0x001fe20008000000 */
[----:B------:R-:W-:Y:S02]  /*7040*/  UMOV UR11, UR18 ;  /* 0x00000012000b7c82 */ /* 0x000fe40008000000 */
[----:B------:R0:W-:Y:S02]  /*7050*/  UTMALDG.3D.MULTICAST [UR8], [UR22], UR24, desc[UR6] ;  /* 0x00000608160073b4 */ /* 0x0001e40008011818 */
[----:B0-----:R-:W-:Y:S05]  /*7060*/  @P3 BRA `(.L_x_175) ;  /* 0xfffffffc00403947 */ /* 0x001fea000383ffff */
.L_x_171:
[----:B------:R-:W-:Y:S05]  /*7070*/  BSYNC B1 ;  /* 0x0000000000017941 */ /* 0x000fea0003800000 */
.L_x_170:
[----:B------:R-:W2:Y:S01]  /*7080*/  LDL.64 R24, [R1] ;  /* 0x0000000001187983 */ /* 0x000ea20000100a00 */
[----:B------:R-:W-:Y:S01]  /*7090*/  LOP3.LUT P4, RZ, R10, 0xff, RZ, 0xc0, !PT ;  /* 0x000000ff0aff7812 */ /* 0x000fe2000788c0ff */
[----:B------:R-:W-:Y:S01]  /*70a0*/  VIADD R7, R8, UR40 ;  /* 0x0000002808077c36 */ /* 0x000fe20008000000 */
[----:B------:R-:W-:Y:S01]  /*70b0*/  ULDC.64 UR4, c[0x0][0x650] ;  /* 0x0001940000047ab9 */ /* 0x000fe20000000a00 */
[----:B------:R-:W-:Y:S01]  /*70c0*/  IMAD.U32 R8, RZ, RZ, UR40 ;  /* 0x00000028ff087e24 */ /* 0x000fe2000f8e00ff */
[----:B------:R-:W-:Y:S01]  /*70d0*/  UISETP.GE.U32.AND UP0, UPT, UR40, 0x9, UPT ;  /* 0x000000092800788c */ /* 0x000fe2000bf06070 */
[----:B------:R-:W-:Y:S01]  /*70e0*/  BSSY B1, `(.L_x_176) ;  /* 0x000006c000017945 */ /* 0x000fe20003800000 */
[----:B------:R-:W-:Y:S01]  /*70f0*/  ISETP.GT.U32.AND P1, PT, R7, 0x8, PT ;  /* 0x000000080700780c */ /* 0x000fe20003f24070 */
[----:B------:R-:W-:Y:S01]  /*7100*/  IMAD.MOV.U32 R22, RZ, RZ, -0x1 ;  /* 0xffffffffff167424 */ /* 0x000fe200078e00ff */
[----:B------:R-:W-:Y:S01]  /*7110*/  PRMT R10, RZ, 0x7610, R10 ;  /* 0x00007610ff0a7816 */ /* 0x000fe2000000000a */
[----:B------:R-:W-:Y:S01]  /*7120*/  IMAD.MOV.U32 R18, RZ, RZ, -0x1 ;  /* 0xffffffffff127424 */ /* 0x000fe200078e00ff */
[----:B------:R-:W-:Y:S01]  /*7130*/  ISETP.LT.U32.AND P1, PT, R8, 0x9, P1 ;  /* 0x000000090800780c */ /* 0x000fe20000f21070 */
[----:B------:R-:W-:Y:S01]  /*7140*/  IMAD.MOV.U32 R19, RZ, RZ, -0x1 ;  /* 0xffffffffff137424 */ /* 0x000fe200078e00ff */
[----:B------:R-:W-:Y:S01]  /*7150*/  PLOP3.LUT P3, PT, PT, PT, UP0, 0x80, 0x0 ;  /* 0x000000000000781c */ /* 0x000fe20003f6f008 */
[----:B------:R-:W0:Y:S01]  /*7160*/  @P4 S2R R5, SR_CgaCtaId ;  /* 0x0000000000054919 */ /* 0x000e220000008800 */
[----:B------:R-:W-:-:S04]  /*7170*/  @P4 MOV R4, 0x400 ;  /* 0x0000040000044802 */ /* 0x000fc80000000f00 */
[----:B0-----:R-:W-:Y:S01]  /*7180*/  @P4 LEA R6, R5, R4, 0x18 ;  /* 0x0000000405064211 */ /* 0x001fe200078ec0ff */
[----:B------:R-:W-:Y:S01]  /*7190*/  IMAD.WIDE.U32 R4, R7, 0x38e38e39, RZ ;  /* 0x38e38e3907047825 */ /* 0x000fe200078e00ff */
[----:B------:R-:W-:Y:S02]  /*71a0*/  SEL R4, RZ, 0x1, !P1 ;  /* 0x00000001ff047807 */ /* 0x000fe40004800000 */
[----:B------:R0:W-:Y:S02]  /*71b0*/  @P4 SYNCS.ARRIVE.TRANS64.A1T0 RZ, [R6+URZ+0xc8], RZ ;  /* 0x0000c8ff06ff49a7 */ /* 0x0001e4000810003f */
[----:B------:R-:W-:Y:S02]  /*71c0*/  LOP3.LUT R3, R3, R4, RZ, 0x3c, !PT ;  /* 0x0000000403037212 */ /* 0x000fe400078e3cff */
[----:B------:R-:W-:Y:S02]  /*71d0*/  PRMT R4, RZ, 0x7610, R4 ;  /* 0x00007610ff047816 */ /* 0x000fe40000000004 */
[----:B0-----:R-:W-:-:S04]  /*71e0*/  SHF.R.U32.HI R6, RZ, 0x1, R5 ;  /* 0x00000001ff067819 */ /* 0x001fc80000011605 */
[----:B------:R-:W-:Y:S01]  /*71f0*/  @P3 LOP3.LUT R3, R3, 0x1, R6, 0x78, !PT ;  /* 0x0000000103033812 */ /* 0x000fe200078e7806 */
[----:B------:R-:W-:Y:S01]  /*7200*/  IMAD R8, R6, -0x9, R7 ;  /* 0xfffffff706087824 */ /* 0x000fe200078e0207 */
[----:B--2---:R-:W-:-:S04]  /*7210*/  IADD3 R16, P4, R16, R24, RZ ;  /* 0x0000001810107210 */ /* 0x004fc80007f9e0ff */
[----:B------:R-:W-:Y:S01]  /*7220*/  ISETP.GE.U32.AND P1, PT, R16, UR4, PT ;  /* 0x0000000410007c0c */ /* 0x000fe2000bf26070 */
[----:B------:R-:W-:-:S05]  /*7230*/  IMAD.X R17, R17, 0x1, R0, P4 ;  /* 0x0000000111117824 */ /* 0x000fca00020e0600 */
[----:B------:R-:W-:-:S13]  /*7240*/  ISETP.GE.U32.AND.EX P1, PT, R17, UR5, PT, P1 ;  /* 0x0000000511007c0c */ /* 0x000fda000bf26110 */
[----:B------:R-:W-:Y:S05]  /*7250*/  @P1 BRA `(.L_x_177) ;  /* 0x0000000400501947 */ /* 0x000fea0003800000 */
[----:B------:R-:W0:Y:S01]  /*7260*/  S2R R13, SR_CTAID.X ;  /* 0x00000000000d7919 */ /* 0x000e220000002500 */
[----:B------:R-:W-:Y:S01]  /*7270*/  ULDC.64 UR4, c[0x0][0x628] ;  /* 0x00018a0000047ab9 */ /* 0x000fe20000000a00 */
[----:B------:R-:W-:Y:S01]  /*7280*/  ULDC UR7, c[0x0][0x630] ;  /* 0x00018c0000077ab9 */ /* 0x000fe20000000800 */
[----:B------:R-:W-:Y:S01]  /*7290*/  ISETP.NE.U32.AND P1, PT, RZ, UR4, PT ;  /* 0x00000004ff007c0c */ /* 0x000fe2000bf25070 */
[----:B------:R-:W1:Y:S01]  /*72a0*/  S2R R14, SR_CTAID.Y ;  /* 0x00000000000e7919 */ /* 0x000e620000002600 */
[----:B------:R-:W-:Y:S01]  /*72b0*/  ULDC UR8, c[0x0][0x150] ;  /* 0x0000540000087ab9 */ /* 0x000fe20000000800 */
[----:B------:R-:W-:Y:S01]  /*72c0*/  IMAD.MOV.U32 R4, RZ, RZ, R16 ;  /* 0x000000ffff047224 */ /* 0x000fe200078e0010 */
[----:B------:R-:W-:Y:S01]  /*72d0*/  ISETP.NE.AND.EX P1, PT, RZ, UR5, PT, P1 ;  /* 0x00000005ff007c0c */ /* 0x000fe2000bf25310 */
[----:B------:R-:W-:Y:S01]  /*72e0*/  IMAD.MOV.U32 R5, RZ, RZ, R17 ;  /* 0x000000ffff057224 */ /* 0x000fe200078e0011 */
[----:B0-----:R-:W-:-:S11]  /*72f0*/  I2FP.F32.U32 R18, R13 ;  /* 0x0000000d00127245 */ /* 0x001fd60000201000 */
[----:B------:R-:W-:Y:S05]  /*7300*/  @!P1 BRA `(.L_x_178) ;  /* 0x0000000000289947 */ /* 0x000fea0003800000 */
[----:B------:R-:W-:Y:S02]  /*7310*/  ULDC UR6, c[0x0][0x634] ;  /* 0x00018d0000067ab9 */ /* 0x000fe40000000800 */
[----:B------:R-:W-:-:S05]  /*7320*/  IADD3 R5, P1, R16, UR6, RZ ;  /* 0x0000000610057c10 */ /* 0x000fca000ff3e0ff */
[----:B------:R-:W-:-:S04]  /*7330*/  IMAD.X R15, RZ, RZ, R17, P1 ;  /* 0x000000ffff0f7224 */ /* 0x000fc800008e0611 */
[----:B------:R-:W-:-:S04]  /*7340*/  IMAD.WIDE.U32 R6, R15, UR4, RZ ;  /* 0x000000040f067c25 */ /* 0x000fc8000f8e00ff */
[----:B------:R-:W-:-:S04]  /*7350*/  IMAD.WIDE.U32 R6, P1, R5, UR5, R6 ;  /* 0x0000000505067c25 */ /* 0x000fc8000f820006 */
[----:B------:R-:W-:-:S04]  /*7360*/  IMAD.WIDE.U32 R4, R5, UR4, RZ ;  /* 0x0000000405047c25 */ /* 0x000fc8000f8e00ff */
[----:B------:R-:W-:Y:S01]  /*7370*/  IMAD.MOV.U32 R4, RZ, RZ, R7 ;  /* 0x000000ffff047224 */ /* 0x000fe200078e0007 */
[----:B------:R-:W-:Y:S01]  /*7380*/  IADD3 RZ, P3, R5, R6, RZ ;  /* 0x0000000605ff7210 */ /* 0x000fe20007f7e0ff */
[----:B------:R-:W-:-:S04]  /*7390*/  IMAD.X R5, RZ, RZ, RZ, P1 ;  /* 0x000000ffff057224 */ /* 0x000fc800008e06ff */
[----:B------:R-:W-:-:S08]  /*73a0*/  IMAD.WIDE.U32.X R4, R15, UR5, R4, P3 ;  /* 0x000000050f047c25 */ /* 0x000fd000098e0404 */
.L_x_178:
[--C-:B------:R-:W-:Y:S01]  /*73b0*/  SHF.R.U64 R19, R4, UR7, R5.reuse ;  /* 0x0000000704137c19 */ /* 0x100fe20008001205 */
[----:B------:R-:W-:Y:S01]  /*73c0*/  FMUL R18, R18, UR8 ;  /* 0x0000000812127c20 */ /* 0x000fe20008400000 */
[----:B------:R-:W-:Y:S01]  /*73d0*/  SHF.R.U32.HI R4, RZ, UR7, R5 ;  /* 0x00000007ff047c19 */ /* 0x000fe20008011605 */
[----:B------:R-:W0:Y:S01]  /*73e0*/  LDC R6, c[0x0][0x144] ;  /* 0x00005100ff067b82 */ /* 0x000e220000000800 */
[----:B------:R-:W-:Y:S01]  /*73f0*/  IADD3 R5, P1, RZ, -R19, RZ ;  /* 0x80000013ff057210 */ /* 0x000fe20007f3e0ff */
[----:B------:R-:W-:Y:S01]  /*7400*/  ULDC UR6, c[0x0][0x154] ;  /* 0x0000550000067ab9 */ /* 0x000fe20000000800 */
[----:B-1----:R-:W-:Y:S01]  /*7410*/  I2FP.F32.U32 R7, R14 ;  /* 0x0000000e00077245 */ /* 0x002fe20000201000 */
[----:B------:R-:W1:Y:S01]  /*7420*/  F2I.U32.TRUNC.NTZ R18, R18 ;  /* 0x0000001200127305 */ /* 0x000e62000020f000 */
[----:B------:R-:W-:Y:S01]  /*7430*/  ULDC.64 UR4, c[0x0][0x620] ;  /* 0x0001880000047ab9 */ /* 0x000fe20000000a00 */
[----:B------:R-:W-:Y:S01]  /*7440*/  IMAD.X R4, RZ, RZ, ~R4, P1 ;  /* 0x000000ffff047224 */ /* 0x000fe200008e0e04 */
[----:B------:R-:W-:Y:S01]  /*7450*/  ISETP.NE.AND P4, PT, R2, 0x1, PT ;  /* 0x000000010200780c */ /* 0x000fe20003f85270 */
[----:B------:R-:W-:Y:S01]  /*7460*/  FMUL R20, R7, UR6 ;  /* 0x0000000607147c20 */ /* 0x000fe20008400000 */
[----:B------:R-:W2:Y:S01]  /*7470*/  LDC R21, c[0x0][0x148] ;  /* 0x00005200ff157b82 */ /* 0x000ea20000000800 */
[----:B------:R-:W-:Y:S01]  /*7480*/  IMAD R4, R4, UR4, RZ ;  /* 0x0000000404047c24 */ /* 0x000fe2000f8e02ff */
[----:B------:R-:W-:-:S02]  /*7490*/  ULDC.64 UR6, c[0x0][0x640] ;  /* 0x0001900000067ab9 */ /* 0x000fc40000000a00 */
[----:B------:R-:W-:Y:S01]  /*74a0*/  ISETP.NE.U32.AND P1, PT, RZ, UR6, PT ;  /* 0x00000006ff007c0c */ /* 0x000fe2000bf25070 */
[----:B------:R-:W3:Y:S01]  /*74b0*/  F2I.U32.TRUNC.NTZ R20, R20 ;  /* 0x0000001400147305 */ /* 0x000ee2000020f000 */
[C---:B------:R-:W-:Y:S02]  /*74c0*/  IMAD R7, R5.reuse, UR5, R4 ;  /* 0x0000000505077c24 */ /* 0x040fe4000f8e0204 */
[----:B------:R-:W-:Y:S01]  /*74d0*/  IMAD.WIDE.U32 R4, R5, UR4, R16 ;  /* 0x0000000405047c25 */ /* 0x000fe2000f8e0010 */
[----:B------:R-:W-:Y:S01]  /*74e0*/  ULDC UR4, c[0x0][0x618] ;  /* 0x0001860000047ab9 */ /* 0x000fe20000000800 */
[----:B------:R-:W-:Y:S02]  /*74f0*/  ISETP.NE.AND.EX P1, PT, RZ, UR7, PT, P1 ;  /* 0x00000007ff007c0c */ /* 0x000fe4000bf25310 */
[----:B------:R-:W-:Y:S02]  /*7500*/  IMAD.IADD R5, R5, 0x1, R7 ;  /* 0x0000000105057824 */ /* 0x000fe400078e0207 */
[----:B-1----:R-:W-:-:S03]  /*7510*/  IMAD.MOV R18, RZ, RZ, -R18 ;  /* 0x000000ffff127224 */ /* 0x002fc600078e0a12 */
[----:B------:R-:W-:Y:S01]  /*7520*/  SHF.R.U64 R15, R4, UR4, R5 ;  /* 0x00000004040f7c19 */ /* 0x000fe20008001205 */
[----:B0-----:R-:W-:Y:S01]  /*7530*/  IMAD R13, R6, R18, R13 ;  /* 0x00000012060d7224 */ /* 0x001fe200078e020d */
[----:B------:R-:W-:Y:S01]  /*7540*/  SHF.R.U32.HI R4, RZ, UR4, R5 ;  /* 0x00000004ff047c19 */ /* 0x000fe20008011605 */
[----:B------:R-:W-:Y:S01]  /*7550*/  ULDC UR4, c[0x0][0x608] ;  /* 0x0001820000047ab9 */ /* 0x000fe20000000800 */
[----:B---3--:R-:W-:Y:S02]  /*7560*/  IMAD.MOV R6, RZ, RZ, -R20 ;  /* 0x000000ffff067224 */ /* 0x008fe400078e0a14 */
[--C-:B------:R-:W-:Y:S02]  /*7570*/  SHF.R.U64 R18, R15, UR4, R4.reuse ;  /* 0x000000040f127c19 */ /* 0x100fe40008001204 */
[----:B------:R-:W-:Y:S01]  /*7580*/  SHF.R.U32.HI R5, RZ, UR4, R4 ;  /* 0x00000004ff057c19 */ /* 0x000fe20008011604 */
[----:B------:R-:W-:Y:S01]  /*7590*/  ULDC UR4, c[0x0][0x658] ;  /* 0x0001960000047ab9 */ /* 0x000fe20000000800 */
[----:B--2---:R-:W-:-:S02]  /*75a0*/  @P4 IMAD R13, R21, R6, R14 ;  /* 0x00000006150d4224 */ /* 0x004fc400078e020e */
[--C-:B------:R-:W-:Y:S02]  /*75b0*/  SHF.R.U64 R14, R18, UR4, R5.reuse ;  /* 0x00000004120e7c19 */ /* 0x100fe40008001205 */
[----:B------:R-:W-:-:S03]  /*75c0*/  SHF.R.U32.HI R21, RZ, UR4, R5 ;  /* 0x00000004ff157c19 */ /* 0x000fc60008011605 */
[----:B------:R-:W-:Y:S02]  /*75d0*/  IMAD.MOV.U32 R6, RZ, RZ, R14 ;  /* 0x000000ffff067224 */ /* 0x000fe400078e000e */
[----:B------:R-:W-:Y:S01]  /*75e0*/  IMAD.MOV.U32 R5, RZ, RZ, R21 ;  /* 0x000000ffff057224 */ /* 0x000fe200078e0015 */
[----:B------:R-:W-:Y:S06]  /*75f0*/  @!P1 BRA `(.L_x_179) ;  /* 0x00000000002c9947 */ /* 0x000fec0003800000 */
        /* <DEDUP_REMOVED lines=9> */
[----:B------:R-:W-:-:S04]  /*7690*/  IMAD.WIDE.U32.X R4, R21, UR7, R4, P3 ;  /* 0x0000000715047c25 */ /* 0x000fc800098e0404 */
[----:B------:R-:W-:-:S07]  /*76a0*/  IMAD.MOV.U32 R6, RZ, RZ, R4 ;  /* 0x000000ffff067224 */ /* 0x000fce00078e0004 */
.L_x_179:
[----:B------:R-:W-:Y:S01]  /*76b0*/  ULDC UR4, c[0x0][0x648] ;  /* 0x0001920000047ab9 */ /* 0x000fe20000000800 */
[----:B------:R-:W-:Y:S01]  /*76c0*/  LOP3.LUT R4, R18, UR16, RZ, 0xc0, !PT ;  /* 0x0000001012047c12 */ /* 0x000fe2000f8ec0ff */
[----:B------:R-:W-:Y:S01]  /*76d0*/  ULDC UR5, c[0x0][0x610] ;  /* 0x0001840000057ab9 */ /* 0x000fe20000000800 */
[----:B------:R-:W-:Y:S01]  /*76e0*/  SHF.R.U64 R5, R6, UR4, R5 ;  /* 0x0000000406057c19 */ /* 0x000fe20008001205 */
[----:B------:R-:W-:Y:S01]  /*76f0*/  ULDC UR4, c[0x0][0x638] ;  /* 0x00018e0000047ab9 */ /* 0x000fe20000000800 */
[----:B------:R-:W-:-:S03]  /*7700*/  LOP3.LUT R15, R15, UR15, RZ, 0xc0, !PT ;  /* 0x0000000f0f0f7c12 */ /* 0x000fc6000f8ec0ff */
[----:B------:R-:W-:Y:S02]  /*7710*/  IMAD.MOV R7, RZ, RZ, -R5 ;  /* 0x000000ffff077224 */ /* 0x000fe400078e0a05 */
[----:B------:R-:W-:Y:S02]  /*7720*/  IMAD R4, R5, UR17, R4 ;  /* 0x0000001105047c24 */ /* 0x000fe4000f8e0204 */
[----:B------:R-:W-:Y:S01]  /*7730*/  IMAD R14, R7, UR4, R14 ;  /* 0x00000004070e7c24 */ /* 0x000fe2000f8e020e */
[----:B------:R-:W-:Y:S01]  /*7740*/  ULDC UR4, c[0x0][0x600] ;  /* 0x0001800000047ab9 */ /* 0x000fe20000000800 */
[----:B------:R-:W-:Y:S02]  /*7750*/  IMAD R13, R4, UR5, R13 ;  /* 0x00000005040d7c24 */ /* 0x000fe4000f8e020d */
[----:B------:R-:W-:Y:S02]  /*7760*/  IMAD R14, R14, UR4, R15 ;  /* 0x000000040e0e7c24 */ /* 0x000fe4000f8e020f */
[----:B------:R-:W-:-:S03]  /*7770*/  IMAD.MOV.U32 R4, RZ, RZ, 0x1 ;  /* 0x00000001ff047424 */ /* 0x000fc600078e00ff */
[----:B------:R-:W-:Y:S02]  /*7780*/  SEL R18, R14, R13, !P4 ;  /* 0x0000000d0e127207 */ /* 0x000fe40006000000 */
[----:B------:R-:W-:-:S07]  /*7790*/  SEL R22, R13, R14, !P4 ;  /* 0x0000000e0d167207 */ /* 0x000fce0006000000 */
.L_x_177:
[----:B------:R-:W-:Y:S05]  /*77a0*/  BSYNC B1 ;  /* 0x0000000000017941 */ /* 0x000fea0003800000 */
.L_x_176:
[----:B------:R-:W-:-:S13]  /*77b0*/  LOP3.LUT P1, RZ, R4, 0xff, RZ, 0xc0, !PT ;  /* 0x000000ff04ff7812 */ /* 0x000fda000782c0ff */
[----:B------:R-:W-:Y:S05]  /*77c0*/  @P1 BRA `(.L_x_180) ;  /* 0xfffffff400341947 */ /* 0x000fea000383ffff */
[----:B------:R-:W-:Y:S05]  /*77d0*/  BSYNC B0 ;  /* 0x0000000000007941 */ /* 0x000fea0003800000 */
.L_x_168:
[----:B------:R-:W-:-:S03]  /*77e0*/  UMOV UR4, 0xffffffff ;  /* 0xffffffff00047882 */ /* 0x000fc60000000000 */
[----:B------:R-:W-:Y:S05]  /*77f0*/  BRA.DIV UR4, `(.L_x_181) ;  /* 0x0000000604fc7947 */ /* 0x000fea000b800000 */
[----:B------:R-:W-:-:S13]  /*7800*/  ELECT P6, URZ, PT ;  /* 0x00000000003f782f */ /* 0x000fda00038c0000 */
.L_x_202:
[----:B------:R-:W-:Y:S04]  /*7810*/  BSSY B0, `(.L_x_182) ;  /* 0x0000058000007945 */ /* 0x000fe80003800000 */
[----:B------:R-:W-:Y:S05]  /*7820*/  @!P6 BRA `(.L_x_183) ;  /* 0x000000040058e947 */ /* 0x000fea0003800000 */
[----:B------:R-:W-:-:S04]  /*7830*/  LOP3.LUT R23, R23, 0x2, RZ, 0xfc, !PT ;  /* 0x0000000217177812 */ /* 0x000fc800078efcff */
[----:B------:R-:W-:-:S13]  /*7840*/  ISETP.NE.AND P0, PT, R23, 0x3, PT ;  /* 0x000000031700780c */ /* 0x000fda0003f05270 */
[----:B------:R-:W-:Y:S05]  /*7850*/  @!P0 BRA `(.L_x_184) ;  /* 0x0000000000048947 */ /* 0x000fea0003800000 */
[----:B------:R-:W-:Y:S01]  /*7860*/  BPT.TRAP 0x1 ;  /* 0x000000040000795c */ /* 0x000fe20000300000 */
.L_x_184:
[----:B------:R-:W0:Y:S01]  /*7870*/  S2R R5, SR_CgaCtaId ;  /* 0x0000000000057919 */ /* 0x000e220000008800 */
[----:B------:R-:W-:Y:S02]  /*7880*/  MOV R0, 0x400 ;  /* 0x0000040000007802 */ /* 0x000fe40000000f00 */
[----:B------:R-:W-:Y:S02]  /*7890*/  SHF.L.U32 R2, R3, 0x1f, RZ ;  /* 0x0000001f03027819 */ /* 0x000fe400000006ff */
[----:B0-----:R-:W-:-:S05]  /*78a0*/  LEA R5, R5, R0, 0x18 ;  /* 0x0000000005057211 */ /* 0x001fca00078ec0ff */
[----:B------:R-:W-:-:S04]  /*78b0*/  VIADD R5, R5, 0x48 ;  /* 0x0000004805057836 */ /* 0x000fc80000000000 */
[C---:B------:R-:W-:Y:S02]  /*78c0*/  IMAD R7, R8.reuse, 0x8, R5 ;  /* 0x0000000808077824 */ /* 0x040fe400078e0205 */
[----:B------:R-:W-:Y:S02]  /*78d0*/  VIADD R8, R8, 0x1 ;  /* 0x0000000108087836 */ /* 0x000fe40000000000 */
[----:B------:R-:W0:Y:S03]  /*78e0*/  SYNCS.PHASECHK.TRANS64.TRYWAIT P0, [R7+URZ], R2 ;  /* 0x00000002070075a7 */ /* 0x000e26000800017f */
[----:B------:R-:W-:-:S04]  /*78f0*/  ISETP.NE.AND P1, PT, R8, 0x9, PT ;  /* 0x000000090800780c */ /* 0x000fc80003f25270 */
[----:B------:R-:W-:Y:S02]  /*7900*/  SEL R0, RZ, 0x1, P1 ;  /* 0x00000001ff007807 */ /* 0x000fe40000800000 */
[----:B------:R-:W-:Y:S02]  /*7910*/  SEL R8, R8, RZ, P1 ;  /* 0x000000ff08087207 */ /* 0x000fe40000800000 */
[----:B------:R-:W-:-:S03]  /*7920*/  LOP3.LUT R9, R3, R0, RZ, 0x3c, !PT ;  /* 0x0000000003097212 */ /* 0x000fc600078e3cff */
[----:B------:R-:W-:Y:S01]  /*7930*/  IMAD R6, R8, 0x8, R5 ;  /* 0x0000000808067824 */ /* 0x000fe200078e0205 */
[----:B------:R-:W-:Y:S01]  /*7940*/  SHF.L.U32 R3, R9, 0x1f, RZ ;  /* 0x0000001f09037819 */ /* 0x000fe200000006ff */
[----:B0-----:R-:W-:Y:S06]  /*7950*/  @!P0 BRA `(.L_x_185) ;  /* 0x0000000400c48947 */ /* 0x001fec0003800000 */
.L_x_203:
[----:B------:R-:W1:Y:S01]  /*7960*/  SYNCS.PHASECHK.TRANS64.TRYWAIT P0, [R6+URZ], R3 ;  /* 0x00000003060075a7 */ /* 0x000e62000800017f */
[----:B------:R-:W-:-:S05]  /*7970*/  VIADD R0, R8, 0x1 ;  /* 0x0000000108007836 */ /* 0x000fca0000000000 */
[----:B------:R-:W-:-:S04]  /*7980*/  ISETP.NE.AND P1, PT, R0, 0x9, PT ;  /* 0x000000090000780c */ /* 0x000fc80003f25270 */
[----:B0-----:R-:W-:Y:S02]  /*7990*/  SEL R2, RZ, 0x1, P1 ;  /* 0x00000001ff027807 */ /* 0x001fe40000800000 */
[----:B------:R-:W-:Y:S02]  /*79a0*/  SEL R0, R0, RZ, P1 ;  /* 0x000000ff00007207 */ /* 0x000fe40000800000 */
[----:B------:R-:W-:-:S03]  /*79b0*/  LOP3.LUT R9, R9, R2, RZ, 0x3c, !PT ;  /* 0x0000000209097212 */ /* 0x000fc600078e3cff */
[----:B------:R-:W-:Y:S01]  /*79c0*/  IMAD R7, R0, 0x8, R5 ;  /* 0x0000000800077824 */ /* 0x000fe200078e0205 */
[----:B------:R-:W-:Y:S01]  /*79d0*/  SHF.L.U32 R4, R9, 0x1f, RZ ;  /* 0x0000001f09047819 */ /* 0x000fe200000006ff */
[----:B-1----:R-:W-:Y:S06]  /*79e0*/  @!P0 BRA `(.L_x_186) ;  /* 0x0000000400b48947 */ /* 0x002fec0003800000 */
.L_x_204:
[----:B------:R-:W1:Y:S01]  /*79f0*/  SYNCS.PHASECHK.TRANS64.TRYWAIT P0, [R7+URZ], R4 ;  /* 0x00000004070075a7 */ /* 0x000e62000800017f */
[----:B------:R-:W-:-:S05]  /*7a00*/  VIADD R0, R0, 0x1 ;  /* 0x0000000100007836 */ /* 0x000fca0000000000 */
[----:B------:R-:W-:-:S04]  /*7a10*/  ISETP.NE.AND P1, PT, R0, 0x9, PT ;  /* 0x000000090000780c */ /* 0x000fc80003f25270 */
[----:B------:R-:W-:Y:S02]  /*7a20*/  SEL R2, RZ, 0x1, P1 ;  /* 0x00000001ff027807 */ /* 0x000fe40000800000 */
[----:B------:R-:W-:Y:S02]  /*7a30*/  SEL R0, R0, RZ, P1 ;  /* 0x000000ff00007207 */ /* 0x000fe40000800000 */
[----:B------:R-:W-:-:S03]  /*7a40*/  LOP3.LUT R9, R9, R2, RZ, 0x3c, !PT ;  /* 0x0000000209097212 */ /* 0x000fc600078e3cff */
[----:B0-----:R-:W-:Y:S01]  /*7a50*/  IMAD R6, R0, 0x8, R5 ;  /* 0x0000000800067824 */ /* 0x001fe200078e0205 */
[----:B------:R-:W-:Y:S01]  /*7a60*/  SHF.L.U32 R3, R9, 0x1f, RZ ;  /* 0x0000001f09037819 */ /* 0x000fe200000006ff */
[----:B-1----:R-:W-:Y:S06]  /*7a70*/  @!P0 BRA `(.L_x_187) ;  /* 0x0000000400a48947 */ /* 0x002fec0003800000 */
.L_x_205:
        /* <DEDUP_REMOVED lines=9> */
.L_x_206:
        /* <DEDUP_REMOVED lines=9> */
.L_x_207:
        /* <DEDUP_REMOVED lines=9> */
.L_x_208:
        /* <DEDUP_REMOVED lines=9> */
.L_x_209:
[----:B------:R-:W1:Y:S01]  /*7cc0*/  SYNCS.PHASECHK.TRANS64.TRYWAIT P0, [R6+URZ], R3 ;  /* 0x00000003060075a7 */ /* 0x000e62000800017f */
[----:B------:R-:W-:-:S05]  /*7cd0*/  VIADD R0, R0, 0x1 ;  /* 0x0000000100007836 */ /* 0x000fca0000000000 */
[----:B------:R-:W-:-:S04]  /*7ce0*/  ISETP.NE.AND P1, PT, R0, 0x9, PT ;  /* 0x000000090000780c */ /* 0x000fc80003f25270 */
[----:B------:R-:W-:Y:S02]  /*7cf0*/  SEL R2, RZ, 0x1, P1 ;  /* 0x00000001ff027807 */ /* 0x000fe40000800000 */
[----:B------:R-:W-:Y:S02]  /*7d00*/  SEL R0, R0, RZ, P1 ;  /* 0x000000ff00007207 */ /* 0x000fe40000800000 */
[----:B------:R-:W-:Y:S01]  /*7d10*/  LOP3.LUT R2, R9, R2, RZ, 0x3c, !PT ;  /* 0x0000000209027212 */ /* 0x000fe200078e3cff */
[----:B-1----:R-:W-:Y:S06]  /*7d20*/  @!P0 BRA `(.L_x_192) ;  /* 0x00000004005c8947 */ /* 0x002fec0003800000 */
.L_x_210:
[----:B------:R-:W-:Y:S01]  /*7d30*/  IMAD R5, R0, 0x8, R5 ;  /* 0x0000000800057824 */ /* 0x000fe200078e0205 */
[----:B------:R-:W-:-:S07]  /*7d40*/  SHF.L.U32 R0, R2, 0x1f, RZ ;  /* 0x0000001f02007819 */ /* 0x000fce00000006ff */
.L_x_193:
[----:B--2---:R2:W3:Y:S02]  /*7d50*/  SYNCS.PHASECHK.TRANS64.TRYWAIT P0, [R5+URZ], R0 ;  /* 0x00000000050075a7 */ /* 0x0044e4000800017f */
[----:B---3--:R-:W-:Y:S05]  /*7d60*/  @!P0 NANOSLEEP.SYNCS 0x989680 ;  /* 0x009896800000895d */ /* 0x008fea0003900000 */
[----:B------:R-:W3:Y:S02]  /*7d70*/  @!P0 SYNCS.PHASECHK.TRANS64 P0, [R5+URZ], R0 ;  /* 0x00000000050085a7 */ /* 0x000ee4000800007f */
[----:B---3--:R-:W-:Y:S05]  /*7d80*/  @!P0 BRA `(.L_x_193) ;  /* 0xfffffffc00f08947 */ /* 0x008fea000383ffff */
.L_x_183:
[----:B------:R-:W-:Y:S05]  /*7d90*/  BSYNC B0 ;  /* 0x0000000000007941 */ /* 0x000fea0003800000 */
.L_x_182:
[----:B------:R-:W-:Y:S05]  /*7da0*/  EXIT ;  /* 0x000000000000794d */ /* 0x000fea0003800000 */
.L_x_20:
[----:B0-----:R-:W-:-:S04]  /*7db0*/  IMAD.U32 R3, RZ, RZ, UR43 ;  /* 0x0000002bff037e24 */ /* 0x001fc8000f8e00ff */
[----:B------:R0:W1:Y:S03]  /*7dc0*/  SYNCS.PHASECHK.TRANS64.TRYWAIT P0, [R3+URZ+-0x8], R0 ;  /* 0xfffff800030075a7 */ /* 0x000066000800017f */
[----:B-1----:R-:W-:Y:S05]  /*7dd0*/  @!P0 NANOSLEEP.SYNCS 0x989680 ;  /* 0x009896800000895d */ /* 0x002fea0003900000 */
[----:B------:R-:W1:Y:S02]  /*7de0*/  @!P0 SYNCS.PHASECHK.TRANS64 P0, [R3+URZ+-0x8], R0 ;  /* 0xfffff800030085a7 */ /* 0x000e64000800007f */
[----:B-1----:R-:W-:Y:S05]  /*7df0*/  @!P0 BRA `(.L_x_20) ;  /* 0xfffffffc00ec8947 */ /* 0x002fea000383ffff */
[----:B------:R-:W-:Y:S05]  /*7e00*/  BRA `(.L_x_194) ;  /* 0xffffff9800a47947 */ /* 0x000fea000383ffff */
.L_x_25:
[----:B-1----:R1:W2:Y:S02]  /*7e10*/  SYNCS.PHASECHK.TRANS64.TRYWAIT P1, [R3+URZ], R0 ;  /* 0x00000000030075a7 */ /* 0x0022a4000802017f */
[----:B--2---:R-:W-:Y:S05]  /*7e20*/  @!P1 NANOSLEEP.SYNCS 0x989680 ;  /* 0x009896800000995d */ /* 0x004fea0003900000 */
[----:B------:R-:W2:Y:S02]  /*7e30*/  @!P1 SYNCS.PHASECHK.TRANS64 P1, [R3+URZ], R0 ;  /* 0x00000000030095a7 */ /* 0x000ea4000802007f */
[----:B--2---:R-:W-:Y:S05]  /*7e40*/  @!P1 BRA `(.L_x_25) ;  /* 0xfffffffc00f09947 */ /* 0x004fea000383ffff */
[----:B------:R-:W-:Y:S05]  /*7e50*/  BRA `(.L_x_24) ;  /* 0xffffff9c00187947 */ /* 0x000fea000383ffff */
.L_x_30:
[----:B-1----:R-:W-:-:S04]  /*7e60*/  IMAD.U32 R5, RZ, RZ, UR4 ;  /* 0x00000004ff057e24 */ /* 0x002fc8000f8e00ff */
[----:B------:R1:W2:Y:S03]  /*7e70*/  SYNCS.PHASECHK.TRANS64.TRYWAIT P1, [R5+URZ], R4 ;  /* 0x00000004050075a7 */ /* 0x0002a6000802017f */
[----:B--2---:R-:W-:Y:S05]  /*7e80*/  @!P1 NANOSLEEP.SYNCS 0x989680 ;  /* 0x009896800000995d */ /* 0x004fea0003900000 */
[----:B------:R-:W2:Y:S02]  /*7e90*/  @!P1 SYNCS.PHASECHK.TRANS64 P1, [R5+URZ], R4 ;  /* 0x00000004050095a7 */ /* 0x000ea4000802007f */
[----:B--2---:R-:W-:Y:S05]  /*7ea0*/  @!P1 BRA `(.L_x_30) ;  /* 0xfffffffc00ec9947 */ /* 0x004fea000383ffff */
[----:B------:R-:W-:Y:S05]  /*7eb0*/  BRA `(.L_x_29) ;  /* 0xffffff9c00e87947 */ /* 0x000fea000383ffff */
.L_x_36:
[----:B0-----:R-:W-:-:S04]  /*7ec0*/  IMAD.U32 R3, RZ, RZ, UR43 ;  /* 0x0000002bff037e24 */ /* 0x001fc8000f8e00ff */
[----:B------:R0:W1:Y:S03]  /*7ed0*/  SYNCS.PHASECHK.TRANS64.TRYWAIT P0, [R3+URZ+0x8], R0 ;  /* 0x00000800030075a7 */ /* 0x000066000800017f */
[----:B-1----:R-:W-:Y:S05]  /*7ee0*/  @!P0 NANOSLEEP.SYNCS 0x989680 ;  /* 0x009896800000895d */ /* 0x002fea0003900000 */
[----:B------:R-:W1:Y:S02]  /*7ef0*/  @!P0 SYNCS.PHASECHK.TRANS64 P0, [R3+URZ+0x8], R0 ;  /* 0x00000800030085a7 */ /* 0x000e64000800007f */
[----:B-1----:R-:W-:Y:S05]  /*7f00*/  @!P0 BRA `(.L_x_36) ;  /* 0xfffffffc00ec8947 */ /* 0x002fea000383ffff */
[----:B------:R-:W-:Y:S05]  /*7f10*/  BRA `(.L_x_195) ;  /* 0xffffffa400287947 */ /* 0x000fea000383ffff */
.L_x_169:
[----:B------:R-:W-:Y:S01]  /*7f20*/  BSSY B1, `(.L_x_196) ;  /* 0x0000006000017945 */ /* 0x000fe20003800000 */
[----:B------:R-:W-:-:S07]  /*7f30*/  IMAD.MOV.U32 R15, RZ, RZ, -0x1 ;  /* 0xffffffffff0f7424 */ /* 0x000fce00078e00ff */
[----:B-----5:R-:W-:Y:S05]  /*7f40*/  WARPSYNC.COLLECTIVE R15, `(.L_x_197) ;  /* 0x000000000f0c7348 */ /* 0x020fea0003c00000 */
[----:B------:R-:W-:Y:S02]  /*7f50*/  ELECT P6, UR62, PT ;  /* 0x00000000003e782f */ /* 0x000fe400038c0000 */
[----:B------:R-:W-:Y:S01]  /*7f60*/  MOV R14, UR62 ;  /* 0x0000003e000e7c02 */ /* 0x000fe20008000f00 */
[----:B-----5:R-:W-:Y:S10]  /*7f70*/  ENDCOLLECTIVE ;  /* 0x000000000000791b */ /* 0x020ff40003800000 */
.L_x_197:
[----:B------:R-:W-:Y:S05]  /*7f80*/  BSYNC B1 ;  /* 0x0000000000017941 */ /* 0x000fea0003800000 */
.L_x_196:
[----:B------:R-:W-:Y:S05]  /*7f90*/  BRA `(.L_x_198) ;  /* 0xffffffec004c7947 */ /* 0x000fea000383ffff */
.L_x_172:
[----:B-1----:R1:W2:Y:S02]  /*7fa0*/  SYNCS.PHASECHK.TRANS64.TRYWAIT P1, [R13+URZ+0x48], R6 ;  /* 0x000048060d0075a7 */ /* 0x0022a4000802017f */
[----:B--2---:R-:W-:Y:S05]  /*7fb0*/  @!P1 NANOSLEEP.SYNCS 0x989680 ;  /* 0x009896800000995d */ /* 0x004fea0003900000 */
[----:B------:R-:W2:Y:S02]  /*7fc0*/  @!P1 SYNCS.PHASECHK.TRANS64 P1, [R13+URZ+0x48], R6 ;  /* 0x000048060d0095a7 */ /* 0x000ea4000802007f */
[----:B--2---:R-:W-:Y:S05]  /*7fd0*/  @!P1 BRA `(.L_x_172) ;  /* 0xfffffffc00f09947 */ /* 0x004fea000383ffff */
[----:B------:R-:W-:Y:S05]  /*7fe0*/  BRA `(.L_x_199) ;  /* 0xffffffec00807947 */ /* 0x000fea000383ffff */
.L_x_181:
[----:B------:R-:W-:Y:S01]  /*7ff0*/  BSSY B0, `(.L_x_200) ;  /* 0x0000006000007945 */ /* 0x000fe20003800000 */
[----:B------:R-:W-:-:S07]  /*8000*/  IMAD.MOV.U32 R15, RZ, RZ, -0x1 ;  /* 0xffffffffff0f7424 */ /* 0x000fce00078e00ff */
[----:B-----5:R-:W-:Y:S05]  /*8010*/  WARPSYNC.COLLECTIVE R15, `(.L_x_201) ;  /* 0x000000000f0c7348 */ /* 0x020fea0003c00000 */
[----:B------:R-:W-:Y:S02]  /*8020*/  ELECT P6, UR62, PT ;  /* 0x00000000003e782f */ /* 0x000fe400038c0000 */
[----:B------:R-:W-:Y:S01]  /*8030*/  MOV R14, UR62 ;  /* 0x0000003e000e7c02 */ /* 0x000fe20008000f00 */
[----:B-----5:R-:W-:Y:S10]  /*8040*/  ENDCOLLECTIVE ;  /* 0x000000000000791b */ /* 0x020ff40003800000 */
.L_x_201:
[----:B------:R-:W-:Y:S05]  /*8050*/  BSYNC B0 ;  /* 0x0000000000007941 */ /* 0x000fea0003800000 */
.L_x_200:
[----:B------:R-:W-:Y:S05]  /*8060*/  BRA `(.L_x_202) ;  /* 0xfffffff400e87947 */ /* 0x000fea000383ffff */
.L_x_185:
[----:B0-----:R0:W1:Y:S02]  /*8070*/  SYNCS.PHASECHK.TRANS64.TRYWAIT P0, [R7+URZ], R2 ;  /* 0x00000002070075a7 */ /* 0x001064000800017f */
[----:B-1----:R-:W-:Y:S05]  /*8080*/  @!P0 NANOSLEEP.SYNCS 0x989680 ;  /* 0x009896800000895d */ /* 0x002fea0003900000 */
[----:B------:R-:W1:Y:S02]  /*8090*/  @!P0 SYNCS.PHASECHK.TRANS64 P0, [R7+URZ], R2 ;  /* 0x00000002070085a7 */ /* 0x000e64000800007f */
[----:B-1----:R-:W-:Y:S05]  /*80a0*/  @!P0 BRA `(.L_x_185) ;  /* 0xfffffffc00f08947 */ /* 0x002fea000383ffff */
[----:B------:R-:W-:Y:S05]  /*80b0*/  BRA `(.L_x_203) ;  /* 0xfffffff800287947 */ /* 0x000fea000383ffff */
.L_x_186:
[----:B0-----:R0:W1:Y:S02]  /*80c0*/  SYNCS.PHASECHK.TRANS64.TRYWAIT P0, [R6+URZ], R3 ;  /* 0x00000003060075a7 */ /* 0x001064000800017f */
[----:B-1----:R-:W-:Y:S05]  /*80d0*/  @!P0 NANOSLEEP.SYNCS 0x989680 ;  /* 0x009896800000895d */ /* 0x002fea0003900000 */
[----:B------:R-:W1:Y:S02]  /*80e0*/  @!P0 SYNCS.PHASECHK.TRANS64 P0, [R6+URZ], R3 ;  /* 0x00000003060085a7 */ /* 0x000e64000800007f */
[----:B-1----:R-:W-:Y:S05]  /*80f0*/  @!P0 BRA `(.L_x_186) ;  /* 0xfffffffc00f08947 */ /* 0x002fea000383ffff */
[----:B------:R-:W-:Y:S05]  /*8100*/  BRA `(.L_x_204) ;  /* 0xfffffff800387947 */ /* 0x000fea000383ffff */
.L_x_187:
[----:B0-----:R0:W1:Y:S02]  /*8110*/  SYNCS.PHASECHK.TRANS64.TRYWAIT P0, [R7+URZ], R4 ;  /* 0x00000004070075a7 */ /* 0x001064000800017f */
[----:B-1----:R-:W-:Y:S05]  /*8120*/  @!P0 NANOSLEEP.SYNCS 0x989680 ;  /* 0x009896800000895d */ /* 0x002fea0003900000 */
[----:B------:R-:W1:Y:S02]  /*8130*/  @!P0 SYNCS.PHASECHK.TRANS64 P0, [R7+URZ], R4 ;  /* 0x00000004070085a7 */ /* 0x000e64000800007f */
[----:B-1----:R-:W-:Y:S05]  /*8140*/  @!P0 BRA `(.L_x_187) ;  /* 0xfffffffc00f08947 */ /* 0x002fea000383ffff */
[----:B------:R-:W-:Y:S05]  /*8150*/  BRA `(.L_x_205) ;  /* 0xfffffff800487947 */ /* 0x000fea000383ffff */
.L_x_188:
[----:B0-----:R0:W1:Y:S02]  /*8160*/  SYNCS.PHASECHK.TRANS64.TRYWAIT P0, [R6+URZ], R3 ;  /* 0x00000003060075a7 */ /* 0x001064000800017f */
[----:B-1----:R-:W-:Y:S05]  /*8170*/  @!P0 NANOSLEEP.SYNCS 0x989680 ;  /* 0x009896800000895d */ /* 0x002fea0003900000 */
[----:B------:R-:W1:Y:S02]  /*8180*/  @!P0 SYNCS.PHASECHK.TRANS64 P0, [R6+URZ], R3 ;  /* 0x00000003060085a7 */ /* 0x000e64000800007f */
[----:B-1----:R-:W-:Y:S05]  /*8190*/  @!P0 BRA `(.L_x_188) ;  /* 0xfffffffc00f08947 */ /* 0x002fea000383ffff */
[----:B------:R-:W-:Y:S05]  /*81a0*/  BRA `(.L_x_206) ;  /* 0xfffffff800587947 */ /* 0x000fea000383ffff */
.L_x_189:
[----:B0-----:R0:W1:Y:S02]  /*81b0*/  SYNCS.PHASECHK.TRANS64.TRYWAIT P0, [R7+URZ], R4 ;  /* 0x00000004070075a7 */ /* 0x001064000800017f */
[----:B-1----:R-:W-:Y:S05]  /*81c0*/  @!P0 NANOSLEEP.SYNCS 0x989680 ;  /* 0x009896800000895d */ /* 0x002fea0003900000 */
[----:B------:R-:W1:Y:S02]  /*81d0*/  @!P0 SYNCS.PHASECHK.TRANS64 P0, [R7+URZ], R4 ;  /* 0x00000004070085a7 */ /* 0x000e64000800007f */
[----:B-1----:R-:W-:Y:S05]  /*81e0*/  @!P0 BRA `(.L_x_189) ;  /* 0xfffffffc00f08947 */ /* 0x002fea000383ffff */
[----:B------:R-:W-:Y:S05]  /*81f0*/  BRA `(.L_x_207) ;  /* 0xfffffff800687947 */ /* 0x000fea000383ffff */
.L_x_190:
[----:B0-----:R0:W1:Y:S02]  /*8200*/  SYNCS.PHASECHK.TRANS64.TRYWAIT P0, [R6+URZ], R3 ;  /* 0x00000003060075a7 */ /* 0x001064000800017f */
[----:B-1----:R-:W-:Y:S05]  /*8210*/  @!P0 NANOSLEEP.SYNCS 0x989680 ;  /* 0x009896800000895d */ /* 0x002fea0003900000 */
[----:B------:R-:W1:Y:S02]  /*8220*/  @!P0 SYNCS.PHASECHK.TRANS64 P0, [R6+URZ], R3 ;  /* 0x00000003060085a7 */ /* 0x000e64000800007f */
[----:B-1----:R-:W-:Y:S05]  /*8230*/  @!P0 BRA `(.L_x_190) ;  /* 0xfffffffc00f08947 */ /* 0x002fea000383ffff */
[----:B------:R-:W-:Y:S05]  /*8240*/  BRA `(.L_x_208) ;  /* 0xfffffff800787947 */ /* 0x000fea000383ffff */
.L_x_191:
[----:B0-----:R0:W1:Y:S02]  /*8250*/  SYNCS.PHASECHK.TRANS64.TRYWAIT P0, [R7+URZ], R4 ;  /* 0x00000004070075a7 */ /* 0x001064000800017f */
[----:B-1----:R-:W-:Y:S05]  /*8260*/  @!P0 NANOSLEEP.SYNCS 0x989680 ;  /* 0x009896800000895d */ /* 0x002fea0003900000 */
[----:B------:R-:W1:Y:S02]  /*8270*/  @!P0 SYNCS.PHASECHK.TRANS64 P0, [R7+URZ], R4 ;  /* 0x00000004070085a7 */ /* 0x000e64000800007f */
[----:B-1----:R-:W-:Y:S05]  /*8280*/  @!P0 BRA `(.L_x_191) ;  /* 0xfffffffc00f08947 */ /* 0x002fea000383ffff */
[----:B------:R-:W-:Y:S05]  /*8290*/  BRA `(.L_x_209) ;  /* 0xfffffff800887947 */ /* 0x000fea000383ffff */
.L_x_192:
[----:B-1----:R1:W2:Y:S02]  /*82a0*/  SYNCS.PHASECHK.TRANS64.TRYWAIT P0, [R6+URZ], R3 ;  /* 0x00000003060075a7 */ /* 0x0022a4000800017f */
[----:B--2---:R-:W-:Y:S05]  /*82b0*/  @!P0 NANOSLEEP.SYNCS 0x989680 ;  /* 0x009896800000895d */ /* 0x004fea0003900000 */
[----:B------:R-:W2:Y:S02]  /*82c0*/  @!P0 SYNCS.PHASECHK.TRANS64 P0, [R6+URZ], R3 ;  /* 0x00000003060085a7 */ /* 0x000ea4000800007f */
[----:B--2---:R-:W-:Y:S05]  /*82d0*/  @!P0 BRA `(.L_x_192) ;  /* 0xfffffffc00f08947 */ /* 0x004fea000383ffff */
[----:B------:R-:W-:Y:S05]  /*82e0*/  BRA `(.L_x_210) ;  /* 0xfffffff800907947 */ /* 0x000fea000383ffff */
.L_x_211:
[----:B------:R-:W-:-:S00]  /*82f0*/  BRA `(.L_x_211) ;  /* 0xfffffffc00fc7947 */ /* 0x000fc0000383ffff */
[----:B------:R-:W-:-:S00]  /*8300*/  NOP ;  /* 0x0000000000007918 */ /* 0x000fc00000000000 */
[----:B------:R-:W-:-:S00]  /*8310*/  NOP ;  /* 0x0000000000007918 */ /* 0x000fc00000000000 */
[----:B------:R-:W-:-:S00]  /*8320*/  NOP ;  /* 0x0000000000007918 */ /* 0x000fc00000000000 */
[----:B------:R-:W-:-:S00]  /*8330*/  NOP ;  /* 0x0000000000007918 */ /* 0x000fc00000000000 */
[----:B------:R-:W-:-:S00]  /*8340*/  NOP ;  /* 0x0000000000007918 */ /* 0x000fc00000000000 */
[----:B------:R-:W-:-:S00]  /*8350*/  NOP ;  /* 0x0000000000007918 */ /* 0x000fc00000000000 */
[----:B------:R-:W-:-:S00]  /*8360*/  NOP ;  /* 0x0000000000007918 */ /* 0x000fc00000000000 */
[----:B------:R-:W-:-:S00]  /*8370*/  NOP ;  /* 0x0000000000007918 */ /* 0x000fc00000000000 */
.L_x_212:


//--------------------- .nv.global.init           --------------------------
	.section	.nv.global.init,"aw",@progbits
.nv.global.init:
	.type		$str$22,@object
	.size		$str$22,($str$23 - $str$22)
$str$22:
        /*0000*/ 	.byte	0x6b, 0x5f, 0x74, 0x69, 0x6c, 0x65, 0x5f, 0x63, 0x6f, 0x75, 0x6e, 0x74, 0x20, 0x3e, 0x3d, 0x20
        /*0010*/ 	.byte	0x31, 0x00
	.type		$str$23,@object
	.size		$str$23,(__unnamed_1 - $str$23)
$str$23:
        /*0012*/ 	.byte	0x2f, 0x74, 0x6d, 0x70, 0x2f, 0x63, 0x75, 0x74, 0x6c, 0x61, 0x73, 0x73, 0x5f, 0x73, 0x77, 0x65
        /*0022*/ 	.byte	0x65, 0x70, 0x5f, 0x73, 0x72, 0x63, 0x2f, 0x69, 0x6e, 0x63, 0x6c, 0x75, 0x64, 0x65, 0x2f, 0x63
        /*0032*/ 	.byte	0x75, 0x74, 0x6c, 0x61, 0x73, 0x73, 0x2f, 0x67, 0x65, 0x6d, 0x6d, 0x2f, 0x63, 0x6f, 0x6c, 0x6c
        /*0042*/ 	.byte	0x65, 0x63, 0x74, 0x69, 0x76, 0x65, 0x2f, 0x73, 0x6d, 0x39, 0x30, 0x5f, 0x6d, 0x6d, 0x61, 0x5f
        /*0052*/ 	.byte	0x74, 0x6d, 0x61, 0x5f, 0x67, 0x6d, 0x6d, 0x61, 0x5f, 0x73, 0x73, 0x5f, 0x77, 0x61, 0x72, 0x70
        /*0062*/ 	.byte	0x73, 0x70, 0x65, 0x63, 0x69, 0x61, 0x6c, 0x69, 0x7a, 0x65, 0x64, 0x2e, 0x68, 0x70, 0x70, 0x00
	.type		__unnamed_1,@object
	.size		__unnamed_1,(.L_0 - __unnamed_1)
__unnamed_1:
        /*0072*/ 	.byte	0x76, 0x6f, 0x69, 0x64, 0x20, 0x63, 0x75, 0x74, 0x6c, 0x61, 0x73, 0x73, 0x3a, 0x3a, 0x67, 0x65
        /* <DEDUP_REMOVED lines=177> */
        /*0b92*/ 	.byte	0x69, 0x74, 0x79, 0x5d, 0x00
.L_0:


//--------------------- .nv.shared._ZN7cutlass13device_kernelINS_4gemm6kernel13GemmUniversalIN4cute5tupleIJiiiiEEENS1_10collective13CollectiveMmaINS1_34MainloopSm90TmaGmmaWarpSpecializedILi9ENS5_IJNS4_1CILi4EEENSA_ILi1EEESC_EEENS1_32KernelTmaWarpSpecializedPingpongEEENS5_IJNSA_ILi64EEENSA_ILi128EEENSA_ILi32EEEEEENS_10tfloat32_tENS5_IJlSC_lEEESK_SL_NS4_8TiledMMAINS4_8MMA_AtomIJNS4_4SM904GMMA30MMA_64x128x8_F32TF32TF32_SS_TNILNSP_7ScaleInE1ELSR_1EEEEEENS4_6LayoutINS5_IJSC_SC_SC_EEENS5_IJNSA_ILi0EEESW_SW_EEEEENS5_IJNS4_10UnderscoreESZ_SZ_EEEEENS4_13SM90_TMA_LOADENS4_14ComposedLayoutINS4_7SwizzleILi3ELi4ELi3EEENS4_18smem_ptr_flag_bitsILi32EEENSU_INS5_IJNSA_ILi8EEESI_EEENS5_IJSI_SC_EEEEEEEvNS4_8identityENS4_23SM90_TMA_LOAD_MULTICASTES1C_vS1D_EENS_8epilogue10collective6detail29Sm90TmaWarpSpecializedAdapterINS1H_15DefaultEpilogueISK_SL_SL_NS1G_6thread17LinearCombinationISK_Li1EffLNS1L_9ScaleType4KindE0ELNS_15FloatRoundStyleE2ESK_EENS1_15EpilogueDefaultEEEEEvvEEEEvNT_6ParamsE --------------------------
	.section	.nv.shared._ZN7cutlass13device_kernelINS_4gemm6kernel13GemmUniversalIN4cute5tupleIJiiiiEEENS1_10collective13CollectiveMmaINS1_34MainloopSm90TmaGmmaWarpSpecializedILi9ENS5_IJNS4_1CILi4EEENSA_ILi1EEESC_EEENS1_32KernelTmaWarpSpecializedPingpongEEENS5_IJNSA_ILi64EEENSA_ILi128EEENSA_ILi32EEEEEENS_10tfloat32_tENS5_IJlSC_lEEESK_SL_NS4_8TiledMMAINS4_8MMA_AtomIJNS4_4SM904GMMA30MMA_64x128x8_F32TF32TF32_SS_TNILNSP_7ScaleInE1ELSR_1EEEEEENS4_6LayoutINS5_IJSC_SC_SC_EEENS5_IJNSA_ILi0EEESW_SW_EEEEENS5_IJNS4_10UnderscoreESZ_SZ_EEEEENS4_13SM90_TMA_LOADENS4_14ComposedLayoutINS4_7SwizzleILi3ELi4ELi3EEENS4_18smem_ptr_flag_bitsILi32EEENSU_INS5_IJNSA_ILi8EEESI_EEENS5_IJSI_SC_EEEEEEEvNS4_8identityENS4_23SM90_TMA_LOAD_MULTICASTES1C_vS1D_EENS_8epilogue10collective6detail29Sm90TmaWarpSpecializedAdapterINS1H_15DefaultEpilogueISK_SL_SL_NS1G_6thread17LinearCombinationISK_Li1EffLNS1L_9ScaleType4KindE0ELNS_15FloatRoundStyleE2ESK_EENS1_15EpilogueDefaultEEEEEvvEEEEvNT_6ParamsE,"aw",@nobits
	.sectionflags	@""
	.align	16
	.zero		1024


//--------------------- .nv.shared.reserved.0     --------------------------
	.section	.nv.shared.reserved.0,"aw",@nobits
	.weak		__nv_reservedSMEM_offset_0_alias
	.size		__nv_reservedSMEM_offset_0_alias, 0, 0
	.other		__nv_reservedSMEM_offset_0_alias,@"STO_CUDA_RESERVED_SHARED STV_DEFAULT"
__nv_reservedSMEM_offset_0_alias:
	.zero		0


//--------------------- .nv.global                --------------------------
	.section	.nv.global,"aw",@nobits
.nv.global:
	.type		_ZN40_INTERNAL_06ca8e1e_4_k_cu_ed16ad1a_269754cute1_E,@object
	.size		_ZN40_INTERNAL_06ca8e1e_4_k_cu_ed16ad1a_269754cute1_E,(_ZN40_INTERNAL_06ca8e1e_4_k_cu_ed16ad1a_269754cuda3std3__45__cpo6cbeginE - _ZN40_INTERNAL_06ca8e1e_4_k_cu_ed16ad1a_269754cute1_E)
_ZN40_INTERNAL_06ca8e1e_4_k_cu_ed16ad1a_269754cute1_E:
	.zero		1
	.type		_ZN40_INTERNAL_06ca8e1e_4_k_cu_ed16ad1a_269754cuda3std3__45__cpo6cbeginE,@object
	.size		_ZN40_INTERNAL_06ca8e1e_4_k_cu_ed16ad1a_269754cuda3std3__45__cpo6cbeginE,(_ZN40_INTERNAL_06ca8e1e_4_k_cu_ed16ad1a_269754cuda3std3__48in_placeE - _ZN40_INTERNAL_06ca8e1e_4_k_cu_ed16ad1a_269754cuda3std3__45__cpo6cbeginE)
_ZN40_INTERNAL_06ca8e1e_4_k_cu_ed16ad1a_269754cuda3std3__45__cpo6cbeginE:
	.zero		1
	.type		_ZN40_INTERNAL_06ca8e1e_4_k_cu_ed16ad1a_269754cuda3std3__48in_placeE,@object
	.size		_ZN40_INTERNAL_06ca8e1e_4_k_cu_ed16ad1a_269754cuda3std3__48in_placeE,(_ZN40_INTERNAL_06ca8e1e_4_k_cu_ed16ad1a_269754cuda3std6ranges3__45__cpo9iter_moveE - _ZN40_INTERNAL_06ca8e1e_4_k_cu_ed16ad1a_269754cuda3std3__48in_placeE)
_ZN40_INTERNAL_06ca8e1e_4_k_cu_ed16ad1a_269754cuda3std3__48in_placeE:
	.zero		1
	.type		_ZN40_INTERNAL_06ca8e1e_4_k_cu_ed16ad1a_269754cuda3std6ranges3__45__cpo9iter_moveE,@object
	.size		_ZN40_INTERNAL_06ca8e1e_4_k_cu_ed16ad1a_269754cuda3std6ranges3__45__cpo9iter_moveE,(_ZN40_INTERNAL_06ca8e1e_4_k_cu_ed16ad1a_269754cuda3std3__45__cpo5beginE - _ZN40_INTERNAL_06ca8e1e_4_k_cu_ed16ad1a_269754cuda3std6ranges3__45__cpo9iter_moveE)
_ZN40_INTERNAL_06ca8e1e_4_k_cu_ed16ad1a_269754cuda3std6ranges3__45__cpo9iter_moveE:
	.zero		1
	.type		_ZN40_INTERNAL_06ca8e1e_4_k_cu_ed16ad1a_269754cuda3std3__45__cpo5beginE,@object
	.size		_ZN40_INTERNAL_06ca8e1e_4_k_cu_ed16ad1a_269754cuda3std3__45__cpo5beginE,(_ZN40_INTERNAL_06ca8e1e_4_k_cu_ed16ad1a_269754cuda3std3__442_GLOBAL__N__06ca8e1e_4_k_cu_ed16ad1a_269756ignoreE - _ZN40_INTERNAL_06ca8e1e_4_k_cu_ed16ad1a_269754cuda3std3__45__cpo5beginE)
_ZN40_INTERNAL_06ca8e1e_4_k_cu_ed16ad1a_269754cuda3std3__45__cpo5beginE:
	.zero		1
	.type		_ZN40_INTERNAL_06ca8e1e_4_k_cu_ed16ad1a_269754cuda3std3__442_GLOBAL__N__06ca8e1e_4_k_cu_ed16ad1a_269756ignoreE,@object
	.size		_ZN40_INTERNAL_06ca8e1e_4_k_cu_ed16ad1a_269754cuda3std3__442_GLOBAL__N__06ca8e1e_4_k_cu_ed16ad1a_269756ignoreE,(_ZN40_INTERNAL_06ca8e1e_4_k_cu_ed16ad1a_269754cute7productE - _ZN40_INTERNAL_06ca8e1e_4_k_cu_ed16ad1a_269754cuda3std3__442_GLOBAL__N__06ca8e1e_4_k_cu_ed16ad1a_269756ignoreE)
_ZN40_INTERNAL_06ca8e1e_4_k_cu_ed16ad1a_269754cuda3std3__442_GLOBAL__N__06ca8e1e_4_k_cu_ed16ad1a_269756ignoreE:
	.zero		1
	.type		_ZN40_INTERNAL_06ca8e1e_4_k_cu_ed16ad1a_269754cute7productE,@object
	.size		_ZN40_INTERNAL_06ca8e1e_4_k_cu_ed16ad1a_269754cute7productE,(_ZN40_INTERNAL_06ca8e1e_4_k_cu_ed16ad1a_269754cuda3std3__45__cpo3endE - _ZN40_INTERNAL_06ca8e1e_4_k_cu_ed16ad1a_269754cute7productE)
_ZN40_INTERNAL_06ca8e1e_4_k_cu_ed16ad1a_269754cute7productE:
	.zero		1
	.type		_ZN40_INTERNAL_06ca8e1e_4_k_cu_ed16ad1a_269754cuda3std3__45__cpo3endE,@object
	.size		_ZN40_INTERNAL_06ca8e1e_4_k_cu_ed16ad1a_269754cuda3std3__45__cpo3endE,(_ZN40_INTERNAL_06ca8e1e_4_k_cu_ed16ad1a_269754cuda3std3__419piecewise_constructE - _ZN40_INTERNAL_06ca8e1e_4_k_cu_ed16ad1a_269754cuda3std3__45__cpo3endE)
_ZN40_INTERNAL_06ca8e1e_4_k_cu_ed16ad1a_269754cuda3std3__45__cpo3endE:
	.zero		1
	.type		_ZN40_INTERNAL_06ca8e1e_4_k_cu_ed16ad1a_269754cuda3std3__419piecewise_constructE,@object
	.size		_ZN40_INTERNAL_06ca8e1e_4_k_cu_ed16ad1a_269754cuda3std3__419piecewise_constructE,(_ZN40_INTERNAL_06ca8e1e_4_k_cu_ed16ad1a_269754cuda3std3__45__cpo4cendE - _ZN40_INTERNAL_06ca8e1e_4_k_cu_ed16ad1a_269754cuda3std3__419piecewise_constructE)
_ZN40_INTERNAL_06ca8e1e_4_k_cu_ed16ad1a_269754cuda3std3__419piecewise_constructE:
	.zero		1
	.type		_ZN40_INTERNAL_06ca8e1e_4_k_cu_ed16ad1a_269754cuda3std3__45__cpo4cendE,@object
	.size		_ZN40_INTERNAL_06ca8e1e_4_k_cu_ed16ad1a_269754cuda3std3__45__cpo4cendE,(_ZN40_INTERNAL_06ca8e1e_4_k_cu_ed16ad1a_269754cuda3std6ranges3__45__cpo4swapE - _ZN40_INTERNAL_06ca8e1e_4_k_cu_ed16ad1a_269754cuda3std3__45__cpo4cendE)
_ZN40_INTERNAL_06ca8e1e_4_k_cu_ed16ad1a_269754cuda3std3__45__cpo4cendE:
	.zero		1
	.type		_ZN40_INTERNAL_06ca8e1e_4_k_cu_ed16ad1a_269754cuda3std6ranges3__45__cpo4swapE,@object
	.size		_ZN40_INTERNAL_06ca8e1e_4_k_cu_ed16ad1a_269754cuda3std6ranges3__45__cpo4swapE,(.L_8 - _ZN40_INTERNAL_06ca8e1e_4_k_cu_ed16ad1a_269754cuda3std6ranges3__45__cpo4swapE)
_ZN40_INTERNAL_06ca8e1e_4_k_cu_ed16ad1a_269754cuda3std6ranges3__45__cpo4swapE:
	.zero		1
.L_8:


//--------------------- .nv.constant0._ZN7cutlass13device_kernelINS_4gemm6kernel13GemmUniversalIN4cute5tupleIJiiiiEEENS1_10collective13CollectiveMmaINS1_34MainloopSm90TmaGmmaWarpSpecializedILi9ENS5_IJNS4_1CILi4EEENSA_ILi1EEESC_EEENS1_32KernelTmaWarpSpecializedPingpongEEENS5_IJNSA_ILi64EEENSA_ILi128EEENSA_ILi32EEEEEENS_10tfloat32_tENS5_IJlSC_lEEESK_SL_NS4_8TiledMMAINS4_8MMA_AtomIJNS4_4SM904GMMA30MMA_64x128x8_F32TF32TF32_SS_TNILNSP_7ScaleInE1ELSR_1EEEEEENS4_6LayoutINS5_IJSC_SC_SC_EEENS5_IJNSA_ILi0EEESW_SW_EEEEENS5_IJNS4_10UnderscoreESZ_SZ_EEEEENS4_13SM90_TMA_LOADENS4_14ComposedLayoutINS4_7SwizzleILi3ELi4ELi3EEENS4_18smem_ptr_flag_bitsILi32EEENSU_INS5_IJNSA_ILi8EEESI_EEENS5_IJSI_SC_EEEEEEEvNS4_8identityENS4_23SM90_TMA_LOAD_MULTICASTES1C_vS1D_EENS_8epilogue10collective6detail29Sm90TmaWarpSpecializedAdapterINS1H_15DefaultEpilogueISK_SL_SL_NS1G_6thread17LinearCombinationISK_Li1EffLNS1L_9ScaleType4KindE0ELNS_15FloatRoundStyleE2ESK_EENS1_15EpilogueDefaultEEEEEvvEEEEvNT_6ParamsE --------------------------
	.section	.nv.constant0._ZN7cutlass13device_kernelINS_4gemm6kernel13GemmUniversalIN4cute5tupleIJiiiiEEENS1_10collective13CollectiveMmaINS1_34MainloopSm90TmaGmmaWarpSpecializedILi9ENS5_IJNS4_1CILi4EEENSA_ILi1EEESC_EEENS1_32KernelTmaWarpSpecializedPingpongEEENS5_IJNSA_ILi64EEENSA_ILi128EEENSA_ILi32EEEEEENS_10tfloat32_tENS5_IJlSC_lEEESK_SL_NS4_8TiledMMAINS4_8MMA_AtomIJNS4_4SM904GMMA30MMA_64x128x8_F32TF32TF32_SS_TNILNSP_7ScaleInE1ELSR_1EEEEEENS4_6LayoutINS5_IJSC_SC_SC_EEENS5_IJNSA_ILi0EEESW_SW_EEEEENS5_IJNS4_10UnderscoreESZ_SZ_EEEEENS4_13SM90_TMA_LOADENS4_14ComposedLayoutINS4_7SwizzleILi3ELi4ELi3EEENS4_18smem_ptr_flag_bitsILi32EEENSU_INS5_IJNSA_ILi8EEESI_EEENS5_IJSI_SC_EEEEEEEvNS4_8identityENS4_23SM90_TMA_LOAD_MULTICASTES1C_vS1D_EENS_8epilogue10collective6detail29Sm90TmaWarpSpecializedAdapterINS1H_15DefaultEpilogueISK_SL_SL_NS1G_6thread17LinearCombinationISK_Li1EffLNS1L_9ScaleType4KindE0ELNS_15FloatRoundStyleE2ESK_EENS1_15EpilogueDefaultEEEEEvvEEEEvNT_6ParamsE,"a",@progbits
	.sectionflags	@""
	.align	4
.nv.constant0._ZN7cutlass13device_kernelINS_4gemm6kernel13GemmUniversalIN4cute5tupleIJiiiiEEENS1_10collective13CollectiveMmaINS1_34MainloopSm90TmaGmmaWarpSpecializedILi9ENS5_IJNS4_1CILi4EEENSA_ILi1EEESC_EEENS1_32KernelTmaWarpSpecializedPingpongEEENS5_IJNSA_ILi64EEENSA_ILi128EEENSA_ILi32EEEEEENS_10tfloat32_tENS5_IJlSC_lEEESK_SL_NS4_8TiledMMAINS4_8MMA_AtomIJNS4_4SM904GMMA30MMA_64x128x8_F32TF32TF32_SS_TNILNSP_7ScaleInE1ELSR_1EEEEEENS4_6LayoutINS5_IJSC_SC_SC_EEENS5_IJNSA_ILi0EEESW_SW_EEEEENS5_IJNS4_10UnderscoreESZ_SZ_EEEEENS4_13SM90_TMA_LOADENS4_14ComposedLayoutINS4_7SwizzleILi3ELi4ELi3EEENS4_18smem_ptr_flag_bitsILi32EEENSU_INS5_IJNSA_ILi8EEESI_EEENS5_IJSI_SC_EEEEEEEvNS4_8identityENS4_23SM90_TMA_LOAD_MULTICASTES1C_vS1D_EENS_8epilogue10collective6detail29Sm90TmaWarpSpecializedAdapterINS1H_15DefaultEpilogueISK_SL_SL_NS1G_6thread17LinearCombinationISK_Li1EffLNS1L_9ScaleType4KindE0ELNS_15FloatRoundStyleE2ESK_EENS1_15EpilogueDefaultEEEEEvvEEEEvNT_6ParamsE:
	.zero		1664


//--------------------- SYMBOLS --------------------------

	.type		.nv.reservedSmem.offset0,@object
	.size		.nv.reservedSmem.offset0,0x4
	.type		__assertfail,@function
